//
// Generated by NVIDIA NVVM Compiler
//
// Compiler Build ID: CL-36424714
// Cuda compilation tools, release 13.0, V13.0.88
// Based on NVVM 20.0.0
//

.version 9.0
.target sm_100
.address_size 64

	// .globl	_Z4gemmPfS_S_iii
.extern .func  (.param .b64 func_retval0) malloc
(
	.param .b64 malloc_param_0
)
;
.extern .func free
(
	.param .b64 free_param_0
)
;
// _ZZ4gemmPfS_S_iiiE2As has been demoted
// _ZZ4gemmPfS_S_iiiE2Bs has been demoted
// _ZZ9xnor_gemmPjS_PfiiiE2As has been demoted
// _ZZ9xnor_gemmPjS_PfiiiE2Bs has been demoted

.visible .entry _Z4gemmPfS_S_iii(
	.param .u64 .ptr .align 1 _Z4gemmPfS_S_iii_param_0,
	.param .u64 .ptr .align 1 _Z4gemmPfS_S_iii_param_1,
	.param .u64 .ptr .align 1 _Z4gemmPfS_S_iii_param_2,
	.param .u32 _Z4gemmPfS_S_iii_param_3,
	.param .u32 _Z4gemmPfS_S_iii_param_4,
	.param .u32 _Z4gemmPfS_S_iii_param_5
)
{
	.reg .pred 	%p<11>;
	.reg .b32 	%r<81>;
	.reg .b32 	%f<368>;
	.reg .b64 	%rd<56>;
	// demoted variable
	.shared .align 4 .b8 _ZZ4gemmPfS_S_iiiE2As[1024];
	// demoted variable
	.shared .align 4 .b8 _ZZ4gemmPfS_S_iiiE2Bs[1024];
	ld.param.u64 	%rd5, [_Z4gemmPfS_S_iii_param_0];
	ld.param.u64 	%rd6, [_Z4gemmPfS_S_iii_param_1];
	ld.param.u32 	%r36, [_Z4gemmPfS_S_iii_param_3];
	ld.param.u32 	%r37, [_Z4gemmPfS_S_iii_param_4];
	ld.param.u32 	%r38, [_Z4gemmPfS_S_iii_param_5];
	cvta.to.global.u64 	%rd1, %rd6;
	cvta.to.global.u64 	%rd2, %rd5;
	mov.u32 	%r1, %ctaid.y;
	mov.u32 	%r39, %ctaid.x;
	mov.u32 	%r2, %tid.y;
	mov.u32 	%r3, %tid.x;
	shl.b32 	%r4, %r38, 4;
	shl.b32 	%r5, %r39, 4;
	shr.s32 	%r40, %r37, 31;
	shr.u32 	%r41, %r40, 28;
	add.s32 	%r42, %r37, %r41;
	shr.s32 	%r6, %r42, 4;
	setp.lt.s32 	%p1, %r37, 16;
	mov.f32 	%f367, 0f00000000;
	@%p1 bra 	$L__BB0_9;
	shl.b32 	%r7, %r1, 4;
	mad.lo.s32 	%r44, %r37, %r2, %r3;
	mad.lo.s32 	%r8, %r7, %r37, %r44;
	shl.b32 	%r45, %r2, 6;
	mov.u32 	%r46, _ZZ4gemmPfS_S_iiiE2As;
	add.s32 	%r9, %r46, %r45;
	shl.b32 	%r47, %r3, 2;
	add.s32 	%r10, %r9, %r47;
	mad.lo.s32 	%r48, %r38, %r2, %r3;
	cvt.s64.s32 	%rd3, %r48;
	mov.u32 	%r49, _ZZ4gemmPfS_S_iiiE2Bs;
	add.s32 	%r12, %r49, %r47;
	add.s32 	%r11, %r12, %r45;
	add.s32 	%r50, %r6, -1;
	setp.lt.u32 	%p2, %r50, 3;
	mov.f32 	%f367, 0f00000000;
	mov.b32 	%r80, 0;
	@%p2 bra 	$L__BB0_4;
	and.b32  	%r51, %r6, 134217724;
	neg.s32 	%r78, %r51;
	add.s32 	%r77, %r5, %r4;
	shl.b32 	%r15, %r38, 6;
	shl.b32 	%r52, %r38, 5;
	add.s32 	%r76, %r52, %r5;
	mad.lo.s32 	%r75, %r38, 48, %r5;
	add.s32 	%r53, %r2, %r7;
	mad.lo.s32 	%r54, %r37, %r53, %r3;
	add.s32 	%r73, %r54, 32;
	mov.f32 	%f367, 0f00000000;
	mov.u32 	%r74, %r5;
$L__BB0_3:
	.pragma "nounroll";
	and.b32  	%r80, %r6, 134217724;
	cvt.s64.s32 	%rd7, %r74;
	add.s32 	%r55, %r73, -32;
	mul.wide.u32 	%rd8, %r55, 4;
	add.s64 	%rd9, %rd2, %rd8;
	ld.global.f32 	%f14, [%rd9];
	st.shared.f32 	[%r10], %f14;
	add.s64 	%rd10, %rd7, %rd3;
	shl.b64 	%rd11, %rd10, 2;
	add.s64 	%rd12, %rd1, %rd11;
	ld.global.f32 	%f15, [%rd12];
	st.shared.f32 	[%r11], %f15;
	bar.sync 	0;
	ld.shared.f32 	%f16, [%r9];
	ld.shared.f32 	%f17, [%r12];
	fma.rn.f32 	%f18, %f16, %f17, %f367;
	ld.shared.f32 	%f19, [%r9+4];
	ld.shared.f32 	%f20, [%r12+64];
	fma.rn.f32 	%f21, %f19, %f20, %f18;
	ld.shared.f32 	%f22, [%r9+8];
	ld.shared.f32 	%f23, [%r12+128];
	fma.rn.f32 	%f24, %f22, %f23, %f21;
	ld.shared.f32 	%f25, [%r9+12];
	ld.shared.f32 	%f26, [%r12+192];
	fma.rn.f32 	%f27, %f25, %f26, %f24;
	ld.shared.f32 	%f28, [%r9+16];
	ld.shared.f32 	%f29, [%r12+256];
	fma.rn.f32 	%f30, %f28, %f29, %f27;
	ld.shared.f32 	%f31, [%r9+20];
	ld.shared.f32 	%f32, [%r12+320];
	fma.rn.f32 	%f33, %f31, %f32, %f30;
	ld.shared.f32 	%f34, [%r9+24];
	ld.shared.f32 	%f35, [%r12+384];
	fma.rn.f32 	%f36, %f34, %f35, %f33;
	ld.shared.f32 	%f37, [%r9+28];
	ld.shared.f32 	%f38, [%r12+448];
	fma.rn.f32 	%f39, %f37, %f38, %f36;
	ld.shared.f32 	%f40, [%r9+32];
	ld.shared.f32 	%f41, [%r12+512];
	fma.rn.f32 	%f42, %f40, %f41, %f39;
	ld.shared.f32 	%f43, [%r9+36];
	ld.shared.f32 	%f44, [%r12+576];
	fma.rn.f32 	%f45, %f43, %f44, %f42;
	ld.shared.f32 	%f46, [%r9+40];
	ld.shared.f32 	%f47, [%r12+640];
	fma.rn.f32 	%f48, %f46, %f47, %f45;
	ld.shared.f32 	%f49, [%r9+44];
	ld.shared.f32 	%f50, [%r12+704];
	fma.rn.f32 	%f51, %f49, %f50, %f48;
	ld.shared.f32 	%f52, [%r9+48];
	ld.shared.f32 	%f53, [%r12+768];
	fma.rn.f32 	%f54, %f52, %f53, %f51;
	ld.shared.f32 	%f55, [%r9+52];
	ld.shared.f32 	%f56, [%r12+832];
	fma.rn.f32 	%f57, %f55, %f56, %f54;
	ld.shared.f32 	%f58, [%r9+56];
	ld.shared.f32 	%f59, [%r12+896];
	fma.rn.f32 	%f60, %f58, %f59, %f57;
	ld.shared.f32 	%f61, [%r9+60];
	ld.shared.f32 	%f62, [%r12+960];
	fma.rn.f32 	%f63, %f61, %f62, %f60;
	bar.sync 	0;
	cvt.s64.s32 	%rd13, %r77;
	add.s32 	%r56, %r73, -16;
	mul.wide.u32 	%rd14, %r56, 4;
	add.s64 	%rd15, %rd2, %rd14;
	ld.global.f32 	%f64, [%rd15];
	st.shared.f32 	[%r10], %f64;
	add.s64 	%rd16, %rd13, %rd3;
	shl.b64 	%rd17, %rd16, 2;
	add.s64 	%rd18, %rd1, %rd17;
	ld.global.f32 	%f65, [%rd18];
	st.shared.f32 	[%r11], %f65;
	bar.sync 	0;
	ld.shared.f32 	%f66, [%r9];
	ld.shared.f32 	%f67, [%r12];
	fma.rn.f32 	%f68, %f66, %f67, %f63;
	ld.shared.f32 	%f69, [%r9+4];
	ld.shared.f32 	%f70, [%r12+64];
	fma.rn.f32 	%f71, %f69, %f70, %f68;
	ld.shared.f32 	%f72, [%r9+8];
	ld.shared.f32 	%f73, [%r12+128];
	fma.rn.f32 	%f74, %f72, %f73, %f71;
	ld.shared.f32 	%f75, [%r9+12];
	ld.shared.f32 	%f76, [%r12+192];
	fma.rn.f32 	%f77, %f75, %f76, %f74;
	ld.shared.f32 	%f78, [%r9+16];
	ld.shared.f32 	%f79, [%r12+256];
	fma.rn.f32 	%f80, %f78, %f79, %f77;
	ld.shared.f32 	%f81, [%r9+20];
	ld.shared.f32 	%f82, [%r12+320];
	fma.rn.f32 	%f83, %f81, %f82, %f80;
	ld.shared.f32 	%f84, [%r9+24];
	ld.shared.f32 	%f85, [%r12+384];
	fma.rn.f32 	%f86, %f84, %f85, %f83;
	ld.shared.f32 	%f87, [%r9+28];
	ld.shared.f32 	%f88, [%r12+448];
	fma.rn.f32 	%f89, %f87, %f88, %f86;
	ld.shared.f32 	%f90, [%r9+32];
	ld.shared.f32 	%f91, [%r12+512];
	fma.rn.f32 	%f92, %f90, %f91, %f89;
	ld.shared.f32 	%f93, [%r9+36];
	ld.shared.f32 	%f94, [%r12+576];
	fma.rn.f32 	%f95, %f93, %f94, %f92;
	ld.shared.f32 	%f96, [%r9+40];
	ld.shared.f32 	%f97, [%r12+640];
	fma.rn.f32 	%f98, %f96, %f97, %f95;
	ld.shared.f32 	%f99, [%r9+44];
	ld.shared.f32 	%f100, [%r12+704];
	fma.rn.f32 	%f101, %f99, %f100, %f98;
	ld.shared.f32 	%f102, [%r9+48];
	ld.shared.f32 	%f103, [%r12+768];
	fma.rn.f32 	%f104, %f102, %f103, %f101;
	ld.shared.f32 	%f105, [%r9+52];
	ld.shared.f32 	%f106, [%r12+832];
	fma.rn.f32 	%f107, %f105, %f106, %f104;
	ld.shared.f32 	%f108, [%r9+56];
	ld.shared.f32 	%f109, [%r12+896];
	fma.rn.f32 	%f110, %f108, %f109, %f107;
	ld.shared.f32 	%f111, [%r9+60];
	ld.shared.f32 	%f112, [%r12+960];
	fma.rn.f32 	%f113, %f111, %f112, %f110;
	bar.sync 	0;
	cvt.s64.s32 	%rd19, %r76;
	add.s32 	%r57, %r73, 16;
	mul.wide.u32 	%rd20, %r73, 4;
	add.s64 	%rd21, %rd2, %rd20;
	ld.global.f32 	%f114, [%rd21];
	st.shared.f32 	[%r10], %f114;
	add.s64 	%rd22, %rd19, %rd3;
	shl.b64 	%rd23, %rd22, 2;
	add.s64 	%rd24, %rd1, %rd23;
	ld.global.f32 	%f115, [%rd24];
	st.shared.f32 	[%r11], %f115;
	bar.sync 	0;
	ld.shared.f32 	%f116, [%r9];
	ld.shared.f32 	%f117, [%r12];
	fma.rn.f32 	%f118, %f116, %f117, %f113;
	ld.shared.f32 	%f119, [%r9+4];
	ld.shared.f32 	%f120, [%r12+64];
	fma.rn.f32 	%f121, %f119, %f120, %f118;
	ld.shared.f32 	%f122, [%r9+8];
	ld.shared.f32 	%f123, [%r12+128];
	fma.rn.f32 	%f124, %f122, %f123, %f121;
	ld.shared.f32 	%f125, [%r9+12];
	ld.shared.f32 	%f126, [%r12+192];
	fma.rn.f32 	%f127, %f125, %f126, %f124;
	ld.shared.f32 	%f128, [%r9+16];
	ld.shared.f32 	%f129, [%r12+256];
	fma.rn.f32 	%f130, %f128, %f129, %f127;
	ld.shared.f32 	%f131, [%r9+20];
	ld.shared.f32 	%f132, [%r12+320];
	fma.rn.f32 	%f133, %f131, %f132, %f130;
	ld.shared.f32 	%f134, [%r9+24];
	ld.shared.f32 	%f135, [%r12+384];
	fma.rn.f32 	%f136, %f134, %f135, %f133;
	ld.shared.f32 	%f137, [%r9+28];
	ld.shared.f32 	%f138, [%r12+448];
	fma.rn.f32 	%f139, %f137, %f138, %f136;
	ld.shared.f32 	%f140, [%r9+32];
	ld.shared.f32 	%f141, [%r12+512];
	fma.rn.f32 	%f142, %f140, %f141, %f139;
	ld.shared.f32 	%f143, [%r9+36];
	ld.shared.f32 	%f144, [%r12+576];
	fma.rn.f32 	%f145, %f143, %f144, %f142;
	ld.shared.f32 	%f146, [%r9+40];
	ld.shared.f32 	%f147, [%r12+640];
	fma.rn.f32 	%f148, %f146, %f147, %f145;
	ld.shared.f32 	%f149, [%r9+44];
	ld.shared.f32 	%f150, [%r12+704];
	fma.rn.f32 	%f151, %f149, %f150, %f148;
	ld.shared.f32 	%f152, [%r9+48];
	ld.shared.f32 	%f153, [%r12+768];
	fma.rn.f32 	%f154, %f152, %f153, %f151;
	ld.shared.f32 	%f155, [%r9+52];
	ld.shared.f32 	%f156, [%r12+832];
	fma.rn.f32 	%f157, %f155, %f156, %f154;
	ld.shared.f32 	%f158, [%r9+56];
	ld.shared.f32 	%f159, [%r12+896];
	fma.rn.f32 	%f160, %f158, %f159, %f157;
	ld.shared.f32 	%f161, [%r9+60];
	ld.shared.f32 	%f162, [%r12+960];
	fma.rn.f32 	%f163, %f161, %f162, %f160;
	bar.sync 	0;
	cvt.s64.s32 	%rd25, %r75;
	mul.wide.u32 	%rd26, %r57, 4;
	add.s64 	%rd27, %rd2, %rd26;
	ld.global.f32 	%f164, [%rd27];
	st.shared.f32 	[%r10], %f164;
	add.s64 	%rd28, %rd25, %rd3;
	shl.b64 	%rd29, %rd28, 2;
	add.s64 	%rd30, %rd1, %rd29;
	ld.global.f32 	%f165, [%rd30];
	st.shared.f32 	[%r11], %f165;
	bar.sync 	0;
	ld.shared.f32 	%f166, [%r9];
	ld.shared.f32 	%f167, [%r12];
	fma.rn.f32 	%f168, %f166, %f167, %f163;
	ld.shared.f32 	%f169, [%r9+4];
	ld.shared.f32 	%f170, [%r12+64];
	fma.rn.f32 	%f171, %f169, %f170, %f168;
	ld.shared.f32 	%f172, [%r9+8];
	ld.shared.f32 	%f173, [%r12+128];
	fma.rn.f32 	%f174, %f172, %f173, %f171;
	ld.shared.f32 	%f175, [%r9+12];
	ld.shared.f32 	%f176, [%r12+192];
	fma.rn.f32 	%f177, %f175, %f176, %f174;
	ld.shared.f32 	%f178, [%r9+16];
	ld.shared.f32 	%f179, [%r12+256];
	fma.rn.f32 	%f180, %f178, %f179, %f177;
	ld.shared.f32 	%f181, [%r9+20];
	ld.shared.f32 	%f182, [%r12+320];
	fma.rn.f32 	%f183, %f181, %f182, %f180;
	ld.shared.f32 	%f184, [%r9+24];
	ld.shared.f32 	%f185, [%r12+384];
	fma.rn.f32 	%f186, %f184, %f185, %f183;
	ld.shared.f32 	%f187, [%r9+28];
	ld.shared.f32 	%f188, [%r12+448];
	fma.rn.f32 	%f189, %f187, %f188, %f186;
	ld.shared.f32 	%f190, [%r9+32];
	ld.shared.f32 	%f191, [%r12+512];
	fma.rn.f32 	%f192, %f190, %f191, %f189;
	ld.shared.f32 	%f193, [%r9+36];
	ld.shared.f32 	%f194, [%r12+576];
	fma.rn.f32 	%f195, %f193, %f194, %f192;
	ld.shared.f32 	%f196, [%r9+40];
	ld.shared.f32 	%f197, [%r12+640];
	fma.rn.f32 	%f198, %f196, %f197, %f195;
	ld.shared.f32 	%f199, [%r9+44];
	ld.shared.f32 	%f200, [%r12+704];
	fma.rn.f32 	%f201, %f199, %f200, %f198;
	ld.shared.f32 	%f202, [%r9+48];
	ld.shared.f32 	%f203, [%r12+768];
	fma.rn.f32 	%f204, %f202, %f203, %f201;
	ld.shared.f32 	%f205, [%r9+52];
	ld.shared.f32 	%f206, [%r12+832];
	fma.rn.f32 	%f207, %f205, %f206, %f204;
	ld.shared.f32 	%f208, [%r9+56];
	ld.shared.f32 	%f209, [%r12+896];
	fma.rn.f32 	%f210, %f208, %f209, %f207;
	ld.shared.f32 	%f211, [%r9+60];
	ld.shared.f32 	%f212, [%r12+960];
	fma.rn.f32 	%f367, %f211, %f212, %f210;
	bar.sync 	0;
	add.s32 	%r78, %r78, 4;
	add.s32 	%r77, %r77, %r15;
	add.s32 	%r76, %r76, %r15;
	add.s32 	%r75, %r75, %r15;
	add.s32 	%r74, %r74, %r15;
	add.s32 	%r73, %r73, 64;
	setp.ne.s32 	%p3, %r78, 0;
	@%p3 bra 	$L__BB0_3;
$L__BB0_4:
	and.b32  	%r33, %r6, 3;
	setp.eq.s32 	%p4, %r33, 0;
	@%p4 bra 	$L__BB0_9;
	setp.eq.s32 	%p5, %r33, 1;
	@%p5 bra 	$L__BB0_7;
	shl.b32 	%r58, %r80, 4;
	mad.lo.s32 	%r59, %r80, %r4, %r5;
	cvt.s64.s32 	%rd31, %r59;
	add.s32 	%r60, %r58, %r8;
	mul.wide.u32 	%rd32, %r60, 4;
	add.s64 	%rd33, %rd2, %rd32;
	ld.global.f32 	%f214, [%rd33];
	st.shared.f32 	[%r10], %f214;
	add.s64 	%rd34, %rd31, %rd3;
	shl.b64 	%rd35, %rd34, 2;
	add.s64 	%rd36, %rd1, %rd35;
	ld.global.f32 	%f215, [%rd36];
	st.shared.f32 	[%r11], %f215;
	bar.sync 	0;
	ld.shared.f32 	%f216, [%r9];
	ld.shared.f32 	%f217, [%r12];
	fma.rn.f32 	%f218, %f216, %f217, %f367;
	ld.shared.f32 	%f219, [%r9+4];
	ld.shared.f32 	%f220, [%r12+64];
	fma.rn.f32 	%f221, %f219, %f220, %f218;
	ld.shared.f32 	%f222, [%r9+8];
	ld.shared.f32 	%f223, [%r12+128];
	fma.rn.f32 	%f224, %f222, %f223, %f221;
	ld.shared.f32 	%f225, [%r9+12];
	ld.shared.f32 	%f226, [%r12+192];
	fma.rn.f32 	%f227, %f225, %f226, %f224;
	ld.shared.f32 	%f228, [%r9+16];
	ld.shared.f32 	%f229, [%r12+256];
	fma.rn.f32 	%f230, %f228, %f229, %f227;
	ld.shared.f32 	%f231, [%r9+20];
	ld.shared.f32 	%f232, [%r12+320];
	fma.rn.f32 	%f233, %f231, %f232, %f230;
	ld.shared.f32 	%f234, [%r9+24];
	ld.shared.f32 	%f235, [%r12+384];
	fma.rn.f32 	%f236, %f234, %f235, %f233;
	ld.shared.f32 	%f237, [%r9+28];
	ld.shared.f32 	%f238, [%r12+448];
	fma.rn.f32 	%f239, %f237, %f238, %f236;
	ld.shared.f32 	%f240, [%r9+32];
	ld.shared.f32 	%f241, [%r12+512];
	fma.rn.f32 	%f242, %f240, %f241, %f239;
	ld.shared.f32 	%f243, [%r9+36];
	ld.shared.f32 	%f244, [%r12+576];
	fma.rn.f32 	%f245, %f243, %f244, %f242;
	ld.shared.f32 	%f246, [%r9+40];
	ld.shared.f32 	%f247, [%r12+640];
	fma.rn.f32 	%f248, %f246, %f247, %f245;
	ld.shared.f32 	%f249, [%r9+44];
	ld.shared.f32 	%f250, [%r12+704];
	fma.rn.f32 	%f251, %f249, %f250, %f248;
	ld.shared.f32 	%f252, [%r9+48];
	ld.shared.f32 	%f253, [%r12+768];
	fma.rn.f32 	%f254, %f252, %f253, %f251;
	ld.shared.f32 	%f255, [%r9+52];
	ld.shared.f32 	%f256, [%r12+832];
	fma.rn.f32 	%f257, %f255, %f256, %f254;
	ld.shared.f32 	%f258, [%r9+56];
	ld.shared.f32 	%f259, [%r12+896];
	fma.rn.f32 	%f260, %f258, %f259, %f257;
	ld.shared.f32 	%f261, [%r9+60];
	ld.shared.f32 	%f262, [%r12+960];
	fma.rn.f32 	%f263, %f261, %f262, %f260;
	bar.sync 	0;
	add.s32 	%r61, %r59, %r4;
	cvt.s64.s32 	%rd37, %r61;
	add.s32 	%r62, %r60, 16;
	mul.wide.u32 	%rd38, %r62, 4;
	add.s64 	%rd39, %rd2, %rd38;
	ld.global.f32 	%f264, [%rd39];
	st.shared.f32 	[%r10], %f264;
	add.s64 	%rd40, %rd37, %rd3;
	shl.b64 	%rd41, %rd40, 2;
	add.s64 	%rd42, %rd1, %rd41;
	ld.global.f32 	%f265, [%rd42];
	st.shared.f32 	[%r11], %f265;
	bar.sync 	0;
	ld.shared.f32 	%f266, [%r9];
	ld.shared.f32 	%f267, [%r12];
	fma.rn.f32 	%f268, %f266, %f267, %f263;
	ld.shared.f32 	%f269, [%r9+4];
	ld.shared.f32 	%f270, [%r12+64];
	fma.rn.f32 	%f271, %f269, %f270, %f268;
	ld.shared.f32 	%f272, [%r9+8];
	ld.shared.f32 	%f273, [%r12+128];
	fma.rn.f32 	%f274, %f272, %f273, %f271;
	ld.shared.f32 	%f275, [%r9+12];
	ld.shared.f32 	%f276, [%r12+192];
	fma.rn.f32 	%f277, %f275, %f276, %f274;
	ld.shared.f32 	%f278, [%r9+16];
	ld.shared.f32 	%f279, [%r12+256];
	fma.rn.f32 	%f280, %f278, %f279, %f277;
	ld.shared.f32 	%f281, [%r9+20];
	ld.shared.f32 	%f282, [%r12+320];
	fma.rn.f32 	%f283, %f281, %f282, %f280;
	ld.shared.f32 	%f284, [%r9+24];
	ld.shared.f32 	%f285, [%r12+384];
	fma.rn.f32 	%f286, %f284, %f285, %f283;
	ld.shared.f32 	%f287, [%r9+28];
	ld.shared.f32 	%f288, [%r12+448];
	fma.rn.f32 	%f289, %f287, %f288, %f286;
	ld.shared.f32 	%f290, [%r9+32];
	ld.shared.f32 	%f291, [%r12+512];
	fma.rn.f32 	%f292, %f290, %f291, %f289;
	ld.shared.f32 	%f293, [%r9+36];
	ld.shared.f32 	%f294, [%r12+576];
	fma.rn.f32 	%f295, %f293, %f294, %f292;
	ld.shared.f32 	%f296, [%r9+40];
	ld.shared.f32 	%f297, [%r12+640];
	fma.rn.f32 	%f298, %f296, %f297, %f295;
	ld.shared.f32 	%f299, [%r9+44];
	ld.shared.f32 	%f300, [%r12+704];
	fma.rn.f32 	%f301, %f299, %f300, %f298;
	ld.shared.f32 	%f302, [%r9+48];
	ld.shared.f32 	%f303, [%r12+768];
	fma.rn.f32 	%f304, %f302, %f303, %f301;
	ld.shared.f32 	%f305, [%r9+52];
	ld.shared.f32 	%f306, [%r12+832];
	fma.rn.f32 	%f307, %f305, %f306, %f304;
	ld.shared.f32 	%f308, [%r9+56];
	ld.shared.f32 	%f309, [%r12+896];
	fma.rn.f32 	%f310, %f308, %f309, %f307;
	ld.shared.f32 	%f311, [%r9+60];
	ld.shared.f32 	%f312, [%r12+960];
	fma.rn.f32 	%f367, %f311, %f312, %f310;
	bar.sync 	0;
	add.s32 	%r80, %r80, 2;
$L__BB0_7:
	and.b32  	%r63, %r6, 1;
	setp.eq.b32 	%p6, %r63, 1;
	not.pred 	%p7, %p6;
	@%p7 bra 	$L__BB0_9;
	shl.b32 	%r64, %r80, 4;
	mad.lo.s32 	%r65, %r80, %r4, %r5;
	cvt.s64.s32 	%rd43, %r65;
	add.s32 	%r66, %r64, %r8;
	mul.wide.u32 	%rd44, %r66, 4;
	add.s64 	%rd45, %rd2, %rd44;
	ld.global.f32 	%f313, [%rd45];
	st.shared.f32 	[%r10], %f313;
	add.s64 	%rd46, %rd43, %rd3;
	shl.b64 	%rd47, %rd46, 2;
	add.s64 	%rd48, %rd1, %rd47;
	ld.global.f32 	%f314, [%rd48];
	st.shared.f32 	[%r11], %f314;
	bar.sync 	0;
	ld.shared.f32 	%f315, [%r9];
	ld.shared.f32 	%f316, [%r12];
	fma.rn.f32 	%f317, %f315, %f316, %f367;
	ld.shared.f32 	%f318, [%r9+4];
	ld.shared.f32 	%f319, [%r12+64];
	fma.rn.f32 	%f320, %f318, %f319, %f317;
	ld.shared.f32 	%f321, [%r9+8];
	ld.shared.f32 	%f322, [%r12+128];
	fma.rn.f32 	%f323, %f321, %f322, %f320;
	ld.shared.f32 	%f324, [%r9+12];
	ld.shared.f32 	%f325, [%r12+192];
	fma.rn.f32 	%f326, %f324, %f325, %f323;
	ld.shared.f32 	%f327, [%r9+16];
	ld.shared.f32 	%f328, [%r12+256];
	fma.rn.f32 	%f329, %f327, %f328, %f326;
	ld.shared.f32 	%f330, [%r9+20];
	ld.shared.f32 	%f331, [%r12+320];
	fma.rn.f32 	%f332, %f330, %f331, %f329;
	ld.shared.f32 	%f333, [%r9+24];
	ld.shared.f32 	%f334, [%r12+384];
	fma.rn.f32 	%f335, %f333, %f334, %f332;
	ld.shared.f32 	%f336, [%r9+28];
	ld.shared.f32 	%f337, [%r12+448];
	fma.rn.f32 	%f338, %f336, %f337, %f335;
	ld.shared.f32 	%f339, [%r9+32];
	ld.shared.f32 	%f340, [%r12+512];
	fma.rn.f32 	%f341, %f339, %f340, %f338;
	ld.shared.f32 	%f342, [%r9+36];
	ld.shared.f32 	%f343, [%r12+576];
	fma.rn.f32 	%f344, %f342, %f343, %f341;
	ld.shared.f32 	%f345, [%r9+40];
	ld.shared.f32 	%f346, [%r12+640];
	fma.rn.f32 	%f347, %f345, %f346, %f344;
	ld.shared.f32 	%f348, [%r9+44];
	ld.shared.f32 	%f349, [%r12+704];
	fma.rn.f32 	%f350, %f348, %f349, %f347;
	ld.shared.f32 	%f351, [%r9+48];
	ld.shared.f32 	%f352, [%r12+768];
	fma.rn.f32 	%f353, %f351, %f352, %f350;
	ld.shared.f32 	%f354, [%r9+52];
	ld.shared.f32 	%f355, [%r12+832];
	fma.rn.f32 	%f356, %f354, %f355, %f353;
	ld.shared.f32 	%f357, [%r9+56];
	ld.shared.f32 	%f358, [%r12+896];
	fma.rn.f32 	%f359, %f357, %f358, %f356;
	ld.shared.f32 	%f360, [%r9+60];
	ld.shared.f32 	%f361, [%r12+960];
	fma.rn.f32 	%f367, %f360, %f361, %f359;
	bar.sync 	0;
$L__BB0_9:
	add.s32 	%r67, %r5, %r3;
	setp.ge.s32 	%p8, %r67, %r38;
	shl.b32 	%r68, %r1, 4;
	add.s32 	%r69, %r68, %r2;
	setp.ge.s32 	%p9, %r69, %r36;
	or.pred  	%p10, %p8, %p9;
	@%p10 bra 	$L__BB0_11;
	ld.param.u64 	%rd55, [_Z4gemmPfS_S_iii_param_2];
	mad.lo.s32 	%r71, %r38, %r2, %r3;
	cvt.u64.u32 	%rd49, %r71;
	mad.lo.s32 	%r72, %r4, %r1, %r5;
	cvt.s64.s32 	%rd50, %r72;
	add.s64 	%rd51, %rd50, %rd49;
	cvta.to.global.u64 	%rd52, %rd55;
	shl.b64 	%rd53, %rd51, 2;
	add.s64 	%rd54, %rd52, %rd53;
	st.global.f32 	[%rd54], %f367;
$L__BB0_11:
	ret;

}
	// .globl	_Z23concatenate_rows_kernelPfPji
.visible .entry _Z23concatenate_rows_kernelPfPji(
	.param .u64 .ptr .align 1 _Z23concatenate_rows_kernelPfPji_param_0,
	.param .u64 .ptr .align 1 _Z23concatenate_rows_kernelPfPji_param_1,
	.param .u32 _Z23concatenate_rows_kernelPfPji_param_2
)
{
	.reg .pred 	%p<34>;
	.reg .b32 	%r<70>;
	.reg .b32 	%f<33>;
	.reg .b64 	%rd<9>;

	ld.param.u64 	%rd1, [_Z23concatenate_rows_kernelPfPji_param_0];
	ld.param.u64 	%rd2, [_Z23concatenate_rows_kernelPfPji_param_1];
	ld.param.u32 	%r2, [_Z23concatenate_rows_kernelPfPji_param_2];
	mov.u32 	%r3, %ctaid.x;
	mov.u32 	%r4, %ntid.x;
	mov.u32 	%r5, %tid.x;
	mad.lo.s32 	%r1, %r3, %r4, %r5;
	setp.ge.s32 	%p1, %r1, %r2;
	@%p1 bra 	$L__BB1_2;
	cvta.to.global.u64 	%rd3, %rd2;
	shl.b32 	%r6, %r1, 5;
	cvta.to.global.u64 	%rd4, %rd1;
	mul.wide.s32 	%rd5, %r6, 4;
	add.s64 	%rd6, %rd4, %rd5;
	ld.global.f32 	%f1, [%rd6];
	setp.ge.f32 	%p2, %f1, 0f00000000;
	selp.u32 	%r7, 1, 0, %p2;
	ld.global.f32 	%f2, [%rd6+4];
	setp.ge.f32 	%p3, %f2, 0f00000000;
	selp.b32 	%r8, 2, 0, %p3;
	or.b32  	%r9, %r8, %r7;
	ld.global.f32 	%f3, [%rd6+8];
	setp.ge.f32 	%p4, %f3, 0f00000000;
	selp.b32 	%r10, 4, 0, %p4;
	or.b32  	%r11, %r10, %r9;
	ld.global.f32 	%f4, [%rd6+12];
	setp.ge.f32 	%p5, %f4, 0f00000000;
	selp.b32 	%r12, 8, 0, %p5;
	or.b32  	%r13, %r12, %r11;
	ld.global.f32 	%f5, [%rd6+16];
	setp.ge.f32 	%p6, %f5, 0f00000000;
	selp.b32 	%r14, 16, 0, %p6;
	or.b32  	%r15, %r14, %r13;
	ld.global.f32 	%f6, [%rd6+20];
	setp.ge.f32 	%p7, %f6, 0f00000000;
	selp.b32 	%r16, 32, 0, %p7;
	or.b32  	%r17, %r16, %r15;
	ld.global.f32 	%f7, [%rd6+24];
	setp.ge.f32 	%p8, %f7, 0f00000000;
	selp.b32 	%r18, 64, 0, %p8;
	or.b32  	%r19, %r18, %r17;
	ld.global.f32 	%f8, [%rd6+28];
	setp.ge.f32 	%p9, %f8, 0f00000000;
	selp.b32 	%r20, 128, 0, %p9;
	or.b32  	%r21, %r20, %r19;
	ld.global.f32 	%f9, [%rd6+32];
	setp.ge.f32 	%p10, %f9, 0f00000000;
	selp.b32 	%r22, 256, 0, %p10;
	or.b32  	%r23, %r22, %r21;
	ld.global.f32 	%f10, [%rd6+36];
	setp.ge.f32 	%p11, %f10, 0f00000000;
	selp.b32 	%r24, 512, 0, %p11;
	or.b32  	%r25, %r24, %r23;
	ld.global.f32 	%f11, [%rd6+40];
	setp.ge.f32 	%p12, %f11, 0f00000000;
	selp.b32 	%r26, 1024, 0, %p12;
	or.b32  	%r27, %r26, %r25;
	ld.global.f32 	%f12, [%rd6+44];
	setp.ge.f32 	%p13, %f12, 0f00000000;
	selp.b32 	%r28, 2048, 0, %p13;
	or.b32  	%r29, %r28, %r27;
	ld.global.f32 	%f13, [%rd6+48];
	setp.ge.f32 	%p14, %f13, 0f00000000;
	selp.b32 	%r30, 4096, 0, %p14;
	or.b32  	%r31, %r30, %r29;
	ld.global.f32 	%f14, [%rd6+52];
	setp.ge.f32 	%p15, %f14, 0f00000000;
	selp.b32 	%r32, 8192, 0, %p15;
	or.b32  	%r33, %r32, %r31;
	ld.global.f32 	%f15, [%rd6+56];
	setp.ge.f32 	%p16, %f15, 0f00000000;
	selp.b32 	%r34, 16384, 0, %p16;
	or.b32  	%r35, %r34, %r33;
	ld.global.f32 	%f16, [%rd6+60];
	setp.ge.f32 	%p17, %f16, 0f00000000;
	selp.b32 	%r36, 32768, 0, %p17;
	or.b32  	%r37, %r36, %r35;
	ld.global.f32 	%f17, [%rd6+64];
	setp.ge.f32 	%p18, %f17, 0f00000000;
	selp.b32 	%r38, 65536, 0, %p18;
	or.b32  	%r39, %r38, %r37;
	ld.global.f32 	%f18, [%rd6+68];
	setp.ge.f32 	%p19, %f18, 0f00000000;
	selp.b32 	%r40, 131072, 0, %p19;
	or.b32  	%r41, %r40, %r39;
	ld.global.f32 	%f19, [%rd6+72];
	setp.ge.f32 	%p20, %f19, 0f00000000;
	selp.b32 	%r42, 262144, 0, %p20;
	or.b32  	%r43, %r42, %r41;
	ld.global.f32 	%f20, [%rd6+76];
	setp.ge.f32 	%p21, %f20, 0f00000000;
	selp.b32 	%r44, 524288, 0, %p21;
	or.b32  	%r45, %r44, %r43;
	ld.global.f32 	%f21, [%rd6+80];
	setp.ge.f32 	%p22, %f21, 0f00000000;
	selp.b32 	%r46, 1048576, 0, %p22;
	or.b32  	%r47, %r46, %r45;
	ld.global.f32 	%f22, [%rd6+84];
	setp.ge.f32 	%p23, %f22, 0f00000000;
	selp.b32 	%r48, 2097152, 0, %p23;
	or.b32  	%r49, %r48, %r47;
	ld.global.f32 	%f23, [%rd6+88];
	setp.ge.f32 	%p24, %f23, 0f00000000;
	selp.b32 	%r50, 4194304, 0, %p24;
	or.b32  	%r51, %r50, %r49;
	ld.global.f32 	%f24, [%rd6+92];
	setp.ge.f32 	%p25, %f24, 0f00000000;
	selp.b32 	%r52, 8388608, 0, %p25;
	or.b32  	%r53, %r52, %r51;
	ld.global.f32 	%f25, [%rd6+96];
	setp.ge.f32 	%p26, %f25, 0f00000000;
	selp.b32 	%r54, 16777216, 0, %p26;
	or.b32  	%r55, %r54, %r53;
	ld.global.f32 	%f26, [%rd6+100];
	setp.ge.f32 	%p27, %f26, 0f00000000;
	selp.b32 	%r56, 33554432, 0, %p27;
	or.b32  	%r57, %r56, %r55;
	ld.global.f32 	%f27, [%rd6+104];
	setp.ge.f32 	%p28, %f27, 0f00000000;
	selp.b32 	%r58, 67108864, 0, %p28;
	or.b32  	%r59, %r58, %r57;
	ld.global.f32 	%f28, [%rd6+108];
	setp.ge.f32 	%p29, %f28, 0f00000000;
	selp.b32 	%r60, 134217728, 0, %p29;
	or.b32  	%r61, %r60, %r59;
	ld.global.f32 	%f29, [%rd6+112];
	setp.ge.f32 	%p30, %f29, 0f00000000;
	selp.b32 	%r62, 268435456, 0, %p30;
	or.b32  	%r63, %r62, %r61;
	ld.global.f32 	%f30, [%rd6+116];
	setp.ge.f32 	%p31, %f30, 0f00000000;
	selp.b32 	%r64, 536870912, 0, %p31;
	or.b32  	%r65, %r64, %r63;
	ld.global.f32 	%f31, [%rd6+120];
	setp.ge.f32 	%p32, %f31, 0f00000000;
	selp.b32 	%r66, 1073741824, 0, %p32;
	or.b32  	%r67, %r66, %r65;
	ld.global.f32 	%f32, [%rd6+124];
	setp.ge.f32 	%p33, %f32, 0f00000000;
	selp.b32 	%r68, -2147483648, 0, %p33;
	or.b32  	%r69, %r68, %r67;
	mul.wide.s32 	%rd7, %r1, 4;
	add.s64 	%rd8, %rd3, %rd7;
	st.global.u32 	[%rd8], %r69;
$L__BB1_2:
	ret;

}
	// .globl	_Z23concatenate_cols_kernelPfPjii
.visible .entry _Z23concatenate_cols_kernelPfPjii(
	.param .u64 .ptr .align 1 _Z23concatenate_cols_kernelPfPjii_param_0,
	.param .u64 .ptr .align 1 _Z23concatenate_cols_kernelPfPjii_param_1,
	.param .u32 _Z23concatenate_cols_kernelPfPjii_param_2,
	.param .u32 _Z23concatenate_cols_kernelPfPjii_param_3
)
{
	.reg .pred 	%p<36>;
	.reg .b32 	%r<83>;
	.reg .b32 	%f<33>;
	.reg .b64 	%rd<44>;

	ld.param.u64 	%rd4, [_Z23concatenate_cols_kernelPfPjii_param_1];
	ld.param.u32 	%r9, [_Z23concatenate_cols_kernelPfPjii_param_2];
	ld.param.u32 	%r10, [_Z23concatenate_cols_kernelPfPjii_param_3];
	mov.u32 	%r11, %ctaid.x;
	mov.u32 	%r12, %ntid.x;
	mov.u32 	%r13, %tid.x;
	mad.lo.s32 	%r1, %r11, %r12, %r13;
	setp.ge.s32 	%p1, %r1, %r10;
	@%p1 bra 	$L__BB2_5;
	{ // callseq 0, 0
	.param .b64 param0;
	st.param.b64 	[param0], 128;
	.param .b64 retval0;
	call.uni (retval0), 
	malloc, 
	(
	param0
	);
	ld.param.b64 	%rd5, [retval0];
	} // callseq 0
	setp.lt.s32 	%p2, %r9, 1;
	@%p2 bra 	$L__BB2_4;
	shl.b32 	%r2, %r10, 5;
	cvta.to.global.u64 	%rd2, %rd4;
	mov.b32 	%r81, 0;
	mul.wide.s32 	%rd9, %r10, 4;
	mov.u32 	%r80, %r1;
	mov.u32 	%r82, %r81;
$L__BB2_3:
	ld.param.u64 	%rd43, [_Z23concatenate_cols_kernelPfPjii_param_0];
	cvta.to.global.u64 	%rd6, %rd43;
	mul.wide.s32 	%rd7, %r80, 4;
	add.s64 	%rd8, %rd6, %rd7;
	ld.global.f32 	%f1, [%rd8];
	st.f32 	[%rd5], %f1;
	add.s64 	%rd10, %rd8, %rd9;
	ld.global.f32 	%f2, [%rd10];
	st.f32 	[%rd5+4], %f2;
	add.s64 	%rd11, %rd10, %rd9;
	ld.global.f32 	%f3, [%rd11];
	st.f32 	[%rd5+8], %f3;
	add.s64 	%rd12, %rd11, %rd9;
	ld.global.f32 	%f4, [%rd12];
	st.f32 	[%rd5+12], %f4;
	add.s64 	%rd13, %rd12, %rd9;
	ld.global.f32 	%f5, [%rd13];
	st.f32 	[%rd5+16], %f5;
	add.s64 	%rd14, %rd13, %rd9;
	ld.global.f32 	%f6, [%rd14];
	st.f32 	[%rd5+20], %f6;
	add.s64 	%rd15, %rd14, %rd9;
	ld.global.f32 	%f7, [%rd15];
	st.f32 	[%rd5+24], %f7;
	add.s64 	%rd16, %rd15, %rd9;
	ld.global.f32 	%f8, [%rd16];
	st.f32 	[%rd5+28], %f8;
	add.s64 	%rd17, %rd16, %rd9;
	ld.global.f32 	%f9, [%rd17];
	st.f32 	[%rd5+32], %f9;
	add.s64 	%rd18, %rd17, %rd9;
	ld.global.f32 	%f10, [%rd18];
	st.f32 	[%rd5+36], %f10;
	add.s64 	%rd19, %rd18, %rd9;
	ld.global.f32 	%f11, [%rd19];
	st.f32 	[%rd5+40], %f11;
	add.s64 	%rd20, %rd19, %rd9;
	ld.global.f32 	%f12, [%rd20];
	st.f32 	[%rd5+44], %f12;
	add.s64 	%rd21, %rd20, %rd9;
	ld.global.f32 	%f13, [%rd21];
	st.f32 	[%rd5+48], %f13;
	add.s64 	%rd22, %rd21, %rd9;
	ld.global.f32 	%f14, [%rd22];
	st.f32 	[%rd5+52], %f14;
	add.s64 	%rd23, %rd22, %rd9;
	ld.global.f32 	%f15, [%rd23];
	st.f32 	[%rd5+56], %f15;
	add.s64 	%rd24, %rd23, %rd9;
	ld.global.f32 	%f16, [%rd24];
	st.f32 	[%rd5+60], %f16;
	add.s64 	%rd25, %rd24, %rd9;
	ld.global.f32 	%f17, [%rd25];
	st.f32 	[%rd5+64], %f17;
	add.s64 	%rd26, %rd25, %rd9;
	ld.global.f32 	%f18, [%rd26];
	st.f32 	[%rd5+68], %f18;
	add.s64 	%rd27, %rd26, %rd9;
	ld.global.f32 	%f19, [%rd27];
	st.f32 	[%rd5+72], %f19;
	add.s64 	%rd28, %rd27, %rd9;
	ld.global.f32 	%f20, [%rd28];
	st.f32 	[%rd5+76], %f20;
	add.s64 	%rd29, %rd28, %rd9;
	ld.global.f32 	%f21, [%rd29];
	st.f32 	[%rd5+80], %f21;
	add.s64 	%rd30, %rd29, %rd9;
	ld.global.f32 	%f22, [%rd30];
	st.f32 	[%rd5+84], %f22;
	add.s64 	%rd31, %rd30, %rd9;
	ld.global.f32 	%f23, [%rd31];
	st.f32 	[%rd5+88], %f23;
	add.s64 	%rd32, %rd31, %rd9;
	ld.global.f32 	%f24, [%rd32];
	st.f32 	[%rd5+92], %f24;
	add.s64 	%rd33, %rd32, %rd9;
	ld.global.f32 	%f25, [%rd33];
	st.f32 	[%rd5+96], %f25;
	add.s64 	%rd34, %rd33, %rd9;
	ld.global.f32 	%f26, [%rd34];
	st.f32 	[%rd5+100], %f26;
	add.s64 	%rd35, %rd34, %rd9;
	ld.global.f32 	%f27, [%rd35];
	st.f32 	[%rd5+104], %f27;
	add.s64 	%rd36, %rd35, %rd9;
	ld.global.f32 	%f28, [%rd36];
	st.f32 	[%rd5+108], %f28;
	add.s64 	%rd37, %rd36, %rd9;
	ld.global.f32 	%f29, [%rd37];
	st.f32 	[%rd5+112], %f29;
	add.s64 	%rd38, %rd37, %rd9;
	ld.global.f32 	%f30, [%rd38];
	st.f32 	[%rd5+116], %f30;
	add.s64 	%rd39, %rd38, %rd9;
	ld.global.f32 	%f31, [%rd39];
	st.f32 	[%rd5+120], %f31;
	add.s64 	%rd40, %rd39, %rd9;
	ld.global.f32 	%f32, [%rd40];
	st.f32 	[%rd5+124], %f32;
	setp.ge.f32 	%p3, %f1, 0f00000000;
	selp.u32 	%r15, 1, 0, %p3;
	setp.ge.f32 	%p4, %f2, 0f00000000;
	selp.b32 	%r16, 2, 0, %p4;
	or.b32  	%r17, %r16, %r15;
	setp.ge.f32 	%p5, %f3, 0f00000000;
	selp.b32 	%r18, 4, 0, %p5;
	or.b32  	%r19, %r18, %r17;
	setp.ge.f32 	%p6, %f4, 0f00000000;
	selp.b32 	%r20, 8, 0, %p6;
	or.b32  	%r21, %r20, %r19;
	setp.ge.f32 	%p7, %f5, 0f00000000;
	selp.b32 	%r22, 16, 0, %p7;
	or.b32  	%r23, %r22, %r21;
	setp.ge.f32 	%p8, %f6, 0f00000000;
	selp.b32 	%r24, 32, 0, %p8;
	or.b32  	%r25, %r24, %r23;
	setp.ge.f32 	%p9, %f7, 0f00000000;
	selp.b32 	%r26, 64, 0, %p9;
	or.b32  	%r27, %r26, %r25;
	setp.ge.f32 	%p10, %f8, 0f00000000;
	selp.b32 	%r28, 128, 0, %p10;
	or.b32  	%r29, %r28, %r27;
	setp.ge.f32 	%p11, %f9, 0f00000000;
	selp.b32 	%r30, 256, 0, %p11;
	or.b32  	%r31, %r30, %r29;
	setp.ge.f32 	%p12, %f10, 0f00000000;
	selp.b32 	%r32, 512, 0, %p12;
	or.b32  	%r33, %r32, %r31;
	setp.ge.f32 	%p13, %f11, 0f00000000;
	selp.b32 	%r34, 1024, 0, %p13;
	or.b32  	%r35, %r34, %r33;
	setp.ge.f32 	%p14, %f12, 0f00000000;
	selp.b32 	%r36, 2048, 0, %p14;
	or.b32  	%r37, %r36, %r35;
	setp.ge.f32 	%p15, %f13, 0f00000000;
	selp.b32 	%r38, 4096, 0, %p15;
	or.b32  	%r39, %r38, %r37;
	setp.ge.f32 	%p16, %f14, 0f00000000;
	selp.b32 	%r40, 8192, 0, %p16;
	or.b32  	%r41, %r40, %r39;
	setp.ge.f32 	%p17, %f15, 0f00000000;
	selp.b32 	%r42, 16384, 0, %p17;
	or.b32  	%r43, %r42, %r41;
	setp.ge.f32 	%p18, %f16, 0f00000000;
	selp.b32 	%r44, 32768, 0, %p18;
	or.b32  	%r45, %r44, %r43;
	setp.ge.f32 	%p19, %f17, 0f00000000;
	selp.b32 	%r46, 65536, 0, %p19;
	or.b32  	%r47, %r46, %r45;
	setp.ge.f32 	%p20, %f18, 0f00000000;
	selp.b32 	%r48, 131072, 0, %p20;
	or.b32  	%r49, %r48, %r47;
	setp.ge.f32 	%p21, %f19, 0f00000000;
	selp.b32 	%r50, 262144, 0, %p21;
	or.b32  	%r51, %r50, %r49;
	setp.ge.f32 	%p22, %f20, 0f00000000;
	selp.b32 	%r52, 524288, 0, %p22;
	or.b32  	%r53, %r52, %r51;
	setp.ge.f32 	%p23, %f21, 0f00000000;
	selp.b32 	%r54, 1048576, 0, %p23;
	or.b32  	%r55, %r54, %r53;
	setp.ge.f32 	%p24, %f22, 0f00000000;
	selp.b32 	%r56, 2097152, 0, %p24;
	or.b32  	%r57, %r56, %r55;
	setp.ge.f32 	%p25, %f23, 0f00000000;
	selp.b32 	%r58, 4194304, 0, %p25;
	or.b32  	%r59, %r58, %r57;
	setp.ge.f32 	%p26, %f24, 0f00000000;
	selp.b32 	%r60, 8388608, 0, %p26;
	or.b32  	%r61, %r60, %r59;
	setp.ge.f32 	%p27, %f25, 0f00000000;
	selp.b32 	%r62, 16777216, 0, %p27;
	or.b32  	%r63, %r62, %r61;
	setp.ge.f32 	%p28, %f26, 0f00000000;
	selp.b32 	%r64, 33554432, 0, %p28;
	or.b32  	%r65, %r64, %r63;
	setp.ge.f32 	%p29, %f27, 0f00000000;
	selp.b32 	%r66, 67108864, 0, %p29;
	or.b32  	%r67, %r66, %r65;
	setp.ge.f32 	%p30, %f28, 0f00000000;
	selp.b32 	%r68, 134217728, 0, %p30;
	or.b32  	%r69, %r68, %r67;
	setp.ge.f32 	%p31, %f29, 0f00000000;
	selp.b32 	%r70, 268435456, 0, %p31;
	or.b32  	%r71, %r70, %r69;
	setp.ge.f32 	%p32, %f30, 0f00000000;
	selp.b32 	%r72, 536870912, 0, %p32;
	or.b32  	%r73, %r72, %r71;
	setp.ge.f32 	%p33, %f31, 0f00000000;
	selp.b32 	%r74, 1073741824, 0, %p33;
	or.b32  	%r75, %r74, %r73;
	setp.ge.f32 	%p34, %f32, 0f00000000;
	selp.b32 	%r76, -2147483648, 0, %p34;
	or.b32  	%r77, %r76, %r75;
	shr.s32 	%r78, %r81, 5;
	add.s32 	%r79, %r78, %r1;
	mul.wide.s32 	%rd41, %r79, 4;
	add.s64 	%rd42, %rd2, %rd41;
	st.global.u32 	[%rd42], %r77;
	add.s32 	%r82, %r82, 32;
	add.s32 	%r81, %r81, %r2;
	add.s32 	%r80, %r80, %r2;
	setp.lt.s32 	%p35, %r82, %r9;
	@%p35 bra 	$L__BB2_3;
$L__BB2_4:
	{ // callseq 1, 0
	.param .b64 param0;
	st.param.b64 	[param0], %rd5;
	call.uni 
	free, 
	(
	param0
	);
	} // callseq 1
$L__BB2_5:
	ret;

}
	// .globl	_Z25deconcatenate_rows_kernelPjPfi
.visible .entry _Z25deconcatenate_rows_kernelPjPfi(
	.param .u64 .ptr .align 1 _Z25deconcatenate_rows_kernelPjPfi_param_0,
	.param .u64 .ptr .align 1 _Z25deconcatenate_rows_kernelPjPfi_param_1,
	.param .u32 _Z25deconcatenate_rows_kernelPjPfi_param_2
)
{
	.reg .pred 	%p<3>;
	.reg .b32 	%r<70>;
	.reg .b32 	%f<64>;
	.reg .b64 	%rd<14>;

	ld.param.u64 	%rd7, [_Z25deconcatenate_rows_kernelPjPfi_param_0];
	ld.param.u64 	%rd8, [_Z25deconcatenate_rows_kernelPjPfi_param_1];
	ld.param.u32 	%r3, [_Z25deconcatenate_rows_kernelPjPfi_param_2];
	setp.lt.s32 	%p1, %r3, 1;
	@%p1 bra 	$L__BB3_3;
	cvta.to.global.u64 	%rd9, %rd8;
	add.s64 	%rd12, %rd9, 64;
	cvta.to.global.u64 	%rd13, %rd7;
	mov.b32 	%r69, 0;
$L__BB3_2:
	ld.param.u32 	%r68, [_Z25deconcatenate_rows_kernelPjPfi_param_2];
	ld.global.u32 	%r5, [%rd13];
	{ // callseq 2, 0
	.param .b64 param0;
	st.param.b64 	[param0], 128;
	.param .b64 retval0;
	call.uni (retval0), 
	malloc, 
	(
	param0
	);
	ld.param.b64 	%rd10, [retval0];
	} // callseq 2
	and.b32  	%r6, %r5, 1;
	cvt.rn.f32.u32 	%f1, %r6;
	st.f32 	[%rd10], %f1;
	shr.u32 	%r7, %r5, 1;
	and.b32  	%r8, %r7, 1;
	cvt.rn.f32.u32 	%f2, %r8;
	st.f32 	[%rd10+4], %f2;
	shr.u32 	%r9, %r5, 2;
	and.b32  	%r10, %r9, 1;
	cvt.rn.f32.u32 	%f3, %r10;
	st.f32 	[%rd10+8], %f3;
	shr.u32 	%r11, %r5, 3;
	and.b32  	%r12, %r11, 1;
	cvt.rn.f32.u32 	%f4, %r12;
	st.f32 	[%rd10+12], %f4;
	shr.u32 	%r13, %r5, 4;
	and.b32  	%r14, %r13, 1;
	cvt.rn.f32.u32 	%f5, %r14;
	st.f32 	[%rd10+16], %f5;
	shr.u32 	%r15, %r5, 5;
	and.b32  	%r16, %r15, 1;
	cvt.rn.f32.u32 	%f6, %r16;
	st.f32 	[%rd10+20], %f6;
	shr.u32 	%r17, %r5, 6;
	and.b32  	%r18, %r17, 1;
	cvt.rn.f32.u32 	%f7, %r18;
	st.f32 	[%rd10+24], %f7;
	shr.u32 	%r19, %r5, 7;
	and.b32  	%r20, %r19, 1;
	cvt.rn.f32.u32 	%f8, %r20;
	st.f32 	[%rd10+28], %f8;
	shr.u32 	%r21, %r5, 8;
	and.b32  	%r22, %r21, 1;
	cvt.rn.f32.u32 	%f9, %r22;
	st.f32 	[%rd10+32], %f9;
	shr.u32 	%r23, %r5, 9;
	and.b32  	%r24, %r23, 1;
	cvt.rn.f32.u32 	%f10, %r24;
	st.f32 	[%rd10+36], %f10;
	shr.u32 	%r25, %r5, 10;
	and.b32  	%r26, %r25, 1;
	cvt.rn.f32.u32 	%f11, %r26;
	st.f32 	[%rd10+40], %f11;
	shr.u32 	%r27, %r5, 11;
	and.b32  	%r28, %r27, 1;
	cvt.rn.f32.u32 	%f12, %r28;
	st.f32 	[%rd10+44], %f12;
	shr.u32 	%r29, %r5, 12;
	and.b32  	%r30, %r29, 1;
	cvt.rn.f32.u32 	%f13, %r30;
	st.f32 	[%rd10+48], %f13;
	shr.u32 	%r31, %r5, 13;
	and.b32  	%r32, %r31, 1;
	cvt.rn.f32.u32 	%f14, %r32;
	st.f32 	[%rd10+52], %f14;
	shr.u32 	%r33, %r5, 14;
	and.b32  	%r34, %r33, 1;
	cvt.rn.f32.u32 	%f15, %r34;
	st.f32 	[%rd10+56], %f15;
	shr.u32 	%r35, %r5, 15;
	and.b32  	%r36, %r35, 1;
	cvt.rn.f32.u32 	%f16, %r36;
	st.f32 	[%rd10+60], %f16;
	shr.u32 	%r37, %r5, 16;
	and.b32  	%r38, %r37, 1;
	cvt.rn.f32.u32 	%f17, %r38;
	st.f32 	[%rd10+64], %f17;
	shr.u32 	%r39, %r5, 17;
	and.b32  	%r40, %r39, 1;
	cvt.rn.f32.u32 	%f18, %r40;
	st.f32 	[%rd10+68], %f18;
	shr.u32 	%r41, %r5, 18;
	and.b32  	%r42, %r41, 1;
	cvt.rn.f32.u32 	%f19, %r42;
	st.f32 	[%rd10+72], %f19;
	shr.u32 	%r43, %r5, 19;
	and.b32  	%r44, %r43, 1;
	cvt.rn.f32.u32 	%f20, %r44;
	st.f32 	[%rd10+76], %f20;
	shr.u32 	%r45, %r5, 20;
	and.b32  	%r46, %r45, 1;
	cvt.rn.f32.u32 	%f21, %r46;
	st.f32 	[%rd10+80], %f21;
	shr.u32 	%r47, %r5, 21;
	and.b32  	%r48, %r47, 1;
	cvt.rn.f32.u32 	%f22, %r48;
	st.f32 	[%rd10+84], %f22;
	shr.u32 	%r49, %r5, 22;
	and.b32  	%r50, %r49, 1;
	cvt.rn.f32.u32 	%f23, %r50;
	st.f32 	[%rd10+88], %f23;
	shr.u32 	%r51, %r5, 23;
	and.b32  	%r52, %r51, 1;
	cvt.rn.f32.u32 	%f24, %r52;
	st.f32 	[%rd10+92], %f24;
	shr.u32 	%r53, %r5, 24;
	and.b32  	%r54, %r53, 1;
	cvt.rn.f32.u32 	%f25, %r54;
	st.f32 	[%rd10+96], %f25;
	shr.u32 	%r55, %r5, 25;
	and.b32  	%r56, %r55, 1;
	cvt.rn.f32.u32 	%f26, %r56;
	st.f32 	[%rd10+100], %f26;
	shr.u32 	%r57, %r5, 26;
	and.b32  	%r58, %r57, 1;
	cvt.rn.f32.u32 	%f27, %r58;
	st.f32 	[%rd10+104], %f27;
	shr.u32 	%r59, %r5, 27;
	and.b32  	%r60, %r59, 1;
	cvt.rn.f32.u32 	%f28, %r60;
	st.f32 	[%rd10+108], %f28;
	shr.u32 	%r61, %r5, 28;
	and.b32  	%r62, %r61, 1;
	cvt.rn.f32.u32 	%f29, %r62;
	st.f32 	[%rd10+112], %f29;
	shr.u32 	%r63, %r5, 29;
	and.b32  	%r64, %r63, 1;
	cvt.rn.f32.u32 	%f30, %r64;
	st.f32 	[%rd10+116], %f30;
	shr.u32 	%r65, %r5, 30;
	and.b32  	%r66, %r65, 1;
	cvt.rn.f32.u32 	%f31, %r66;
	st.f32 	[%rd10+120], %f31;
	shr.u32 	%r67, %r5, 31;
	cvt.rn.f32.u32 	%f32, %r67;
	st.f32 	[%rd10+124], %f32;
	st.global.f32 	[%rd12+-64], %f1;
	ld.f32 	%f33, [%rd10+4];
	st.global.f32 	[%rd12+-60], %f33;
	ld.f32 	%f34, [%rd10+8];
	st.global.f32 	[%rd12+-56], %f34;
	ld.f32 	%f35, [%rd10+12];
	st.global.f32 	[%rd12+-52], %f35;
	ld.f32 	%f36, [%rd10+16];
	st.global.f32 	[%rd12+-48], %f36;
	ld.f32 	%f37, [%rd10+20];
	st.global.f32 	[%rd12+-44], %f37;
	ld.f32 	%f38, [%rd10+24];
	st.global.f32 	[%rd12+-40], %f38;
	ld.f32 	%f39, [%rd10+28];
	st.global.f32 	[%rd12+-36], %f39;
	ld.f32 	%f40, [%rd10+32];
	st.global.f32 	[%rd12+-32], %f40;
	ld.f32 	%f41, [%rd10+36];
	st.global.f32 	[%rd12+-28], %f41;
	ld.f32 	%f42, [%rd10+40];
	st.global.f32 	[%rd12+-24], %f42;
	ld.f32 	%f43, [%rd10+44];
	st.global.f32 	[%rd12+-20], %f43;
	ld.f32 	%f44, [%rd10+48];
	st.global.f32 	[%rd12+-16], %f44;
	ld.f32 	%f45, [%rd10+52];
	st.global.f32 	[%rd12+-12], %f45;
	ld.f32 	%f46, [%rd10+56];
	st.global.f32 	[%rd12+-8], %f46;
	ld.f32 	%f47, [%rd10+60];
	st.global.f32 	[%rd12+-4], %f47;
	ld.f32 	%f48, [%rd10+64];
	st.global.f32 	[%rd12], %f48;
	ld.f32 	%f49, [%rd10+68];
	st.global.f32 	[%rd12+4], %f49;
	ld.f32 	%f50, [%rd10+72];
	st.global.f32 	[%rd12+8], %f50;
	ld.f32 	%f51, [%rd10+76];
	st.global.f32 	[%rd12+12], %f51;
	ld.f32 	%f52, [%rd10+80];
	st.global.f32 	[%rd12+16], %f52;
	ld.f32 	%f53, [%rd10+84];
	st.global.f32 	[%rd12+20], %f53;
	ld.f32 	%f54, [%rd10+88];
	st.global.f32 	[%rd12+24], %f54;
	ld.f32 	%f55, [%rd10+92];
	st.global.f32 	[%rd12+28], %f55;
	ld.f32 	%f56, [%rd10+96];
	st.global.f32 	[%rd12+32], %f56;
	ld.f32 	%f57, [%rd10+100];
	st.global.f32 	[%rd12+36], %f57;
	ld.f32 	%f58, [%rd10+104];
	st.global.f32 	[%rd12+40], %f58;
	ld.f32 	%f59, [%rd10+108];
	st.global.f32 	[%rd12+44], %f59;
	ld.f32 	%f60, [%rd10+112];
	st.global.f32 	[%rd12+48], %f60;
	ld.f32 	%f61, [%rd10+116];
	st.global.f32 	[%rd12+52], %f61;
	ld.f32 	%f62, [%rd10+120];
	st.global.f32 	[%rd12+56], %f62;
	ld.f32 	%f63, [%rd10+124];
	st.global.f32 	[%rd12+60], %f63;
	{ // callseq 3, 0
	.param .b64 param0;
	st.param.b64 	[param0], %rd10;
	call.uni 
	free, 
	(
	param0
	);
	} // callseq 3
	add.s32 	%r69, %r69, 32;
	add.s64 	%rd13, %rd13, 4;
	add.s64 	%rd12, %rd12, 128;
	setp.lt.s32 	%p2, %r69, %r68;
	@%p2 bra 	$L__BB3_2;
$L__BB3_3:
	ret;

}
	// .globl	_Z9xnor_gemmPjS_Pfiii
.visible .entry _Z9xnor_gemmPjS_Pfiii(
	.param .u64 .ptr .align 1 _Z9xnor_gemmPjS_Pfiii_param_0,
	.param .u64 .ptr .align 1 _Z9xnor_gemmPjS_Pfiii_param_1,
	.param .u64 .ptr .align 1 _Z9xnor_gemmPjS_Pfiii_param_2,
	.param .u32 _Z9xnor_gemmPjS_Pfiii_param_3,
	.param .u32 _Z9xnor_gemmPjS_Pfiii_param_4,
	.param .u32 _Z9xnor_gemmPjS_Pfiii_param_5
)
{
	.reg .pred 	%p<6>;
	.reg .b32 	%r<129>;
	.reg .b32 	%f<9>;
	.reg .b64 	%rd<19>;
	// demoted variable
	.shared .align 4 .b8 _ZZ9xnor_gemmPjS_PfiiiE2As[1024];
	// demoted variable
	.shared .align 4 .b8 _ZZ9xnor_gemmPjS_PfiiiE2Bs[1024];
	ld.param.u64 	%rd4, [_Z9xnor_gemmPjS_Pfiii_param_0];
	ld.param.u64 	%rd5, [_Z9xnor_gemmPjS_Pfiii_param_1];
	ld.param.u64 	%rd6, [_Z9xnor_gemmPjS_Pfiii_param_2];
	ld.param.u32 	%r20, [_Z9xnor_gemmPjS_Pfiii_param_3];
	ld.param.u32 	%r21, [_Z9xnor_gemmPjS_Pfiii_param_4];
	ld.param.u32 	%r22, [_Z9xnor_gemmPjS_Pfiii_param_5];
	mov.u32 	%r1, %ctaid.y;
	mov.u32 	%r23, %ctaid.x;
	mov.u32 	%r2, %tid.y;
	mov.u32 	%r3, %tid.x;
	shl.b32 	%r4, %r22, 4;
	shl.b32 	%r5, %r23, 4;
	setp.lt.s32 	%p1, %r21, 16;
	mov.f32 	%f8, 0f00000000;
	@%p1 bra 	$L__BB4_4;
	mul.lo.s32 	%r25, %r1, %r21;
	shl.b32 	%r26, %r25, 4;
	mad.lo.s32 	%r27, %r21, %r2, %r3;
	add.s32 	%r125, %r26, %r27;
	shl.b32 	%r28, %r2, 6;
	mov.u32 	%r29, _ZZ9xnor_gemmPjS_PfiiiE2As;
	add.s32 	%r7, %r29, %r28;
	shl.b32 	%r30, %r3, 2;
	add.s32 	%r8, %r7, %r30;
	mad.lo.s32 	%r31, %r22, %r2, %r3;
	cvt.s64.s32 	%rd1, %r31;
	mov.u32 	%r32, _ZZ9xnor_gemmPjS_PfiiiE2Bs;
	add.s32 	%r10, %r32, %r30;
	add.s32 	%r9, %r10, %r28;
	shr.s32 	%r33, %r21, 31;
	shr.u32 	%r34, %r33, 28;
	add.s32 	%r35, %r21, %r34;
	shr.s32 	%r36, %r35, 4;
	neg.s32 	%r127, %r36;
	cvta.to.global.u64 	%rd2, %rd4;
	cvta.to.global.u64 	%rd3, %rd5;
	mov.b32 	%r128, 0;
	mov.u32 	%r126, %r5;
$L__BB4_2:
	cvt.s64.s32 	%rd7, %r126;
	mul.wide.u32 	%rd8, %r125, 4;
	add.s64 	%rd9, %rd2, %rd8;
	ld.global.u32 	%r37, [%rd9];
	st.shared.u32 	[%r8], %r37;
	add.s64 	%rd10, %rd7, %rd1;
	shl.b64 	%rd11, %rd10, 2;
	add.s64 	%rd12, %rd3, %rd11;
	ld.global.u32 	%r38, [%rd12];
	st.shared.u32 	[%r9], %r38;
	bar.sync 	0;
	ld.shared.u32 	%r39, [%r7];
	ld.shared.u32 	%r40, [%r10];
	xor.b32  	%r41, %r40, %r39;
	popc.b32 	%r42, %r41;
	add.s32 	%r43, %r42, %r128;
	ld.shared.u32 	%r44, [%r7+4];
	ld.shared.u32 	%r45, [%r10+64];
	xor.b32  	%r46, %r45, %r44;
	popc.b32 	%r47, %r46;
	add.s32 	%r48, %r47, %r43;
	ld.shared.u32 	%r49, [%r7+8];
	ld.shared.u32 	%r50, [%r10+128];
	xor.b32  	%r51, %r50, %r49;
	popc.b32 	%r52, %r51;
	add.s32 	%r53, %r52, %r48;
	ld.shared.u32 	%r54, [%r7+12];
	ld.shared.u32 	%r55, [%r10+192];
	xor.b32  	%r56, %r55, %r54;
	popc.b32 	%r57, %r56;
	add.s32 	%r58, %r57, %r53;
	ld.shared.u32 	%r59, [%r7+16];
	ld.shared.u32 	%r60, [%r10+256];
	xor.b32  	%r61, %r60, %r59;
	popc.b32 	%r62, %r61;
	add.s32 	%r63, %r62, %r58;
	ld.shared.u32 	%r64, [%r7+20];
	ld.shared.u32 	%r65, [%r10+320];
	xor.b32  	%r66, %r65, %r64;
	popc.b32 	%r67, %r66;
	add.s32 	%r68, %r67, %r63;
	ld.shared.u32 	%r69, [%r7+24];
	ld.shared.u32 	%r70, [%r10+384];
	xor.b32  	%r71, %r70, %r69;
	popc.b32 	%r72, %r71;
	add.s32 	%r73, %r72, %r68;
	ld.shared.u32 	%r74, [%r7+28];
	ld.shared.u32 	%r75, [%r10+448];
	xor.b32  	%r76, %r75, %r74;
	popc.b32 	%r77, %r76;
	add.s32 	%r78, %r77, %r73;
	ld.shared.u32 	%r79, [%r7+32];
	ld.shared.u32 	%r80, [%r10+512];
	xor.b32  	%r81, %r80, %r79;
	popc.b32 	%r82, %r81;
	add.s32 	%r83, %r82, %r78;
	ld.shared.u32 	%r84, [%r7+36];
	ld.shared.u32 	%r85, [%r10+576];
	xor.b32  	%r86, %r85, %r84;
	popc.b32 	%r87, %r86;
	add.s32 	%r88, %r87, %r83;
	ld.shared.u32 	%r89, [%r7+40];
	ld.shared.u32 	%r90, [%r10+640];
	xor.b32  	%r91, %r90, %r89;
	popc.b32 	%r92, %r91;
	add.s32 	%r93, %r92, %r88;
	ld.shared.u32 	%r94, [%r7+44];
	ld.shared.u32 	%r95, [%r10+704];
	xor.b32  	%r96, %r95, %r94;
	popc.b32 	%r97, %r96;
	add.s32 	%r98, %r97, %r93;
	ld.shared.u32 	%r99, [%r7+48];
	ld.shared.u32 	%r100, [%r10+768];
	xor.b32  	%r101, %r100, %r99;
	popc.b32 	%r102, %r101;
	add.s32 	%r103, %r102, %r98;
	ld.shared.u32 	%r104, [%r7+52];
	ld.shared.u32 	%r105, [%r10+832];
	xor.b32  	%r106, %r105, %r104;
	popc.b32 	%r107, %r106;
	add.s32 	%r108, %r107, %r103;
	ld.shared.u32 	%r109, [%r7+56];
	ld.shared.u32 	%r110, [%r10+896];
	xor.b32  	%r111, %r110, %r109;
	popc.b32 	%r112, %r111;
	add.s32 	%r113, %r112, %r108;
	ld.shared.u32 	%r114, [%r7+60];
	ld.shared.u32 	%r115, [%r10+960];
	xor.b32  	%r116, %r115, %r114;
	popc.b32 	%r117, %r116;
	add.s32 	%r128, %r117, %r113;
	bar.sync 	0;
	add.s32 	%r127, %r127, 1;
	setp.ne.s32 	%p2, %r127, 0;
	add.s32 	%r126, %r126, %r4;
	add.s32 	%r125, %r125, 16;
	@%p2 bra 	$L__BB4_2;
	cvt.rn.f32.u32 	%f4, %r128;
	add.f32 	%f8, %f4, %f4;
$L__BB4_4:
	add.s32 	%r118, %r5, %r3;
	setp.ge.s32 	%p3, %r118, %r22;
	shl.b32 	%r119, %r1, 4;
	add.s32 	%r120, %r119, %r2;
	setp.ge.s32 	%p4, %r120, %r20;
	or.pred  	%p5, %p3, %p4;
	@%p5 bra 	$L__BB4_6;
	shl.b32 	%r122, %r21, 5;
	cvt.rn.f32.s32 	%f5, %r122;
	sub.f32 	%f6, %f8, %f5;
	neg.f32 	%f7, %f6;
	mad.lo.s32 	%r123, %r22, %r2, %r3;
	cvt.u64.u32 	%rd13, %r123;
	mad.lo.s32 	%r124, %r4, %r1, %r5;
	cvt.s64.s32 	%rd14, %r124;
	add.s64 	%rd15, %rd14, %rd13;
	cvta.to.global.u64 	%rd16, %rd6;
	shl.b64 	%rd17, %rd15, 2;
	add.s64 	%rd18, %rd16, %rd17;
	st.global.f32 	[%rd18], %f7;
$L__BB4_6:
	ret;

}


// ===== COMPILED SASS (sm_100) =====

	.target	sm_100

	.elftype	@"ET_EXEC"


//--------------------- .note.nv.tkinfo           --------------------------
	.section	.note.nv.tkinfo,"",@"SHT_NOTE"
	.sectionflags	@"SHF_NOTE_NV_TKINFO"
	.tkinfo
        /*0018*/ 	.word	0x00000002
        /*0030*/ 	.string	""
        /*0030*/ 	.string	"ptxas"
        /*0030*/ 	.string	"Cuda compilation tools, release 13.0, V13.0.88"
        /*0030*/ 	.string	"Build cuda_13.0.r13.0/compiler.36424714_0"
        /*0030*/ 	.string	"-arch sm_100 -m 64 "



//--------------------- .note.nv.cuinfo           --------------------------
	.section	.note.nv.cuinfo,"",@"SHT_NOTE"
	.sectionflags	@"SHF_NOTE_NV_CUINFO"
        /*0018*/ 	.short	0x0002
        /*001a*/ 	.short	0x0064
        /*001c*/ 	.short	0x0082
	.zero		2


//--------------------- .nv.info                  --------------------------
	.section	.nv.info,"",@"SHT_CUDA_INFO"
	.align	4


	//----- nvinfo : EIATTR_REGCOUNT
	.align		4
        /*0000*/ 	.byte	0x04, 0x2f
        /*0002*/ 	.short	(.L_1 - .L_0)
	.align		4
.L_0:
        /*0004*/ 	.word	index@(_Z4gemmPfS_S_iii)
        /*0008*/ 	.word	0x00000020


	//----- nvinfo : EIATTR_FRAME_SIZE
	.align		4
.L_1:
        /*000c*/ 	.byte	0x04, 0x11
        /*000e*/ 	.short	(.L_3 - .L_2)
	.align		4
.L_2:
        /*0010*/ 	.word	index@(_Z4gemmPfS_S_iii)
        /*0014*/ 	.word	0x00000000


	//----- nvinfo : EIATTR_REGCOUNT
	.align		4
.L_3:
        /*0018*/ 	.byte	0x04, 0x2f
        /*001a*/ 	.short	(.L_5 - .L_4)
	.align		4
.L_4:
        /*001c*/ 	.word	index@(_Z23concatenate_rows_kernelPfPji)
        /*0020*/ 	.word	0x0000001e


	//----- nvinfo : EIATTR_FRAME_SIZE
	.align		4
.L_5:
        /*0024*/ 	.byte	0x04, 0x11
        /*0026*/ 	.short	(.L_7 - .L_6)
	.align		4
.L_6:
        /*0028*/ 	.word	index@(_Z23concatenate_rows_kernelPfPji)
        /*002c*/ 	.word	0x00000000


	//----- nvinfo : EIATTR_REGCOUNT
	.align		4
.L_7:
        /*0030*/ 	.byte	0x04, 0x2f
        /*0032*/ 	.short	(.L_9 - .L_8)
	.align		4
.L_8:
        /*0034*/ 	.word	index@(_Z23concatenate_cols_kernelPfPjii)
        /*0038*/ 	.word	0x00000020


	//----- nvinfo : EIATTR_FRAME_SIZE
	.align		4
.L_9:
        /*003c*/ 	.byte	0x04, 0x11
        /*003e*/ 	.short	(.L_11 - .L_10)
	.align		4
.L_10:
        /*0040*/ 	.word	index@(_Z23concatenate_cols_kernelPfPjii)
        /*0044*/ 	.word	0x00000000


	//----- nvinfo : EIATTR_REGCOUNT
	.align		4
.L_11:
        /*0048*/ 	.byte	0x04, 0x2f
        /*004a*/ 	.short	(.L_13 - .L_12)
	.align		4
.L_12:
        /*004c*/ 	.word	index@(_Z25deconcatenate_rows_kernelPjPfi)
        /*0050*/ 	.word	0x0000001c


	//----- nvinfo : EIATTR_FRAME_SIZE
	.align		4
.L_13:
        /*0054*/ 	.byte	0x04, 0x11
        /*0056*/ 	.short	(.L_15 - .L_14)
	.align		4
.L_14:
        /*0058*/ 	.word	index@(_Z25deconcatenate_rows_kernelPjPfi)
        /*005c*/ 	.word	0x00000000


	//----- nvinfo : EIATTR_REGCOUNT
	.align		4
.L_15:
        /*0060*/ 	.byte	0x04, 0x2f
        /*0062*/ 	.short	(.L_17 - .L_16)
	.align		4
.L_16:
        /*0064*/ 	.word	index@(_Z9xnor_gemmPjS_Pfiii)
        /*0068*/ 	.word	0x00000020


	//----- nvinfo : EIATTR_FRAME_SIZE
	.align		4
.L_17:
        /*006c*/ 	.byte	0x04, 0x11
        /*006e*/ 	.short	(.L_19 - .L_18)
	.align		4
.L_18:
        /*0070*/ 	.word	index@(_Z9xnor_gemmPjS_Pfiii)
        /*0074*/ 	.word	0x00000000


	//----- nvinfo : EIATTR_MIN_STACK_SIZE
	.align		4
.L_19:
        /*0078*/ 	.byte	0x04, 0x12
        /*007a*/ 	.short	(.L_21 - .L_20)
	.align		4
.L_20:
        /*007c*/ 	.word	index@(_Z9xnor_gemmPjS_Pfiii)
        /*0080*/ 	.word	0x00000000


	//----- nvinfo : EIATTR_MIN_STACK_SIZE
	.align		4
.L_21:
        /*0084*/ 	.byte	0x04, 0x12
        /*0086*/ 	.short	(.L_23 - .L_22)
	.align		4
.L_22:
        /*0088*/ 	.word	index@(_Z25deconcatenate_rows_kernelPjPfi)
        /*008c*/ 	.word	0x00000000


	//----- nvinfo : EIATTR_MIN_STACK_SIZE
	.align		4
.L_23:
        /*0090*/ 	.byte	0x04, 0x12
        /*0092*/ 	.short	(.L_25 - .L_24)
	.align		4
.L_24:
        /*0094*/ 	.word	index@(_Z23concatenate_cols_kernelPfPjii)
        /*0098*/ 	.word	0x00000000


	//----- nvinfo : EIATTR_MIN_STACK_SIZE
	.align		4
.L_25:
        /*009c*/ 	.byte	0x04, 0x12
        /*009e*/ 	.short	(.L_27 - .L_26)
	.align		4
.L_26:
        /*00a0*/ 	.word	index@(_Z23concatenate_rows_kernelPfPji)
        /*00a4*/ 	.word	0x00000000


	//----- nvinfo : EIATTR_MIN_STACK_SIZE
	.align		4
.L_27:
        /*00a8*/ 	.byte	0x04, 0x12
        /*00aa*/ 	.short	(.L_29 - .L_28)
	.align		4
.L_28:
        /*00ac*/ 	.word	index@(_Z4gemmPfS_S_iii)
        /*00b0*/ 	.word	0x00000000
.L_29:


//--------------------- .nv.compat                --------------------------
	.section	.nv.compat,"",@"SHT_CUDA_COMPAT_INFO"
	.align	4
        /*0000*/ 	.byte	0x02, 0x09, 0x00, 0x00, 0x02, 0x02, 0x01, 0x00, 0x02, 0x05, 0x05, 0x00, 0x03, 0x07, 0x01, 0x01
        /*0010*/ 	.byte	0x02, 0x03, 0x00, 0x00, 0x02, 0x06, 0x01, 0x00, 0x04, 0x0b, 0x08, 0x00, 0x09, 0x00, 0x00, 0x00
        /*0020*/ 	.byte	0x00, 0x00, 0x00, 0x00


//--------------------- .nv.info._Z9xnor_gemmPjS_Pfiii --------------------------
	.section	.nv.info._Z9xnor_gemmPjS_Pfiii,"",@"SHT_CUDA_INFO"
	.sectionflags	@""
	.align	4


	//----- nvinfo : EIATTR_CUDA_API_VERSION
	.align		4
        /*0000*/ 	.byte	0x04, 0x37
        /*0002*/ 	.short	(.L_31 - .L_30)
.L_30:
        /*0004*/ 	.word	0x00000082


	//----- nvinfo : EIATTR_KPARAM_INFO
	.align		4
.L_31:
        /*0008*/ 	.byte	0x04, 0x17
        /*000a*/ 	.short	(.L_33 - .L_32)
.L_32:
        /*000c*/ 	.word	0x00000000
        /*0010*/ 	.short	0x0005
        /*0012*/ 	.short	0x0020
        /*0014*/ 	.byte	0x00, 0xf0, 0x11, 0x00


	//----- nvinfo : EIATTR_KPARAM_INFO
	.align		4
.L_33:
        /*0018*/ 	.byte	0x04, 0x17
        /*001a*/ 	.short	(.L_35 - .L_34)
.L_34:
        /*001c*/ 	.word	0x00000000
        /*0020*/ 	.short	0x0004
        /*0022*/ 	.short	0x001c
        /*0024*/ 	.byte	0x00, 0xf0, 0x11, 0x00


	//----- nvinfo : EIATTR_KPARAM_INFO
	.align		4
.L_35:
        /*0028*/ 	.byte	0x04, 0x17
        /*002a*/ 	.short	(.L_37 - .L_36)
.L_36:
        /*002c*/ 	.word	0x00000000
        /*0030*/ 	.short	0x0003
        /*0032*/ 	.short	0x0018
        /*0034*/ 	.byte	0x00, 0xf0, 0x11, 0x00


	//----- nvinfo : EIATTR_KPARAM_INFO
	.align		4
.L_37:
        /*0038*/ 	.byte	0x04, 0x17
        /*003a*/ 	.short	(.L_39 - .L_38)
.L_38:
        /*003c*/ 	.word	0x00000000
        /*0040*/ 	.short	0x0002
        /*0042*/ 	.short	0x0010
        /*0044*/ 	.byte	0x00, 0xf5, 0x21, 0x00


	//----- nvinfo : EIATTR_KPARAM_INFO
	.align		4
.L_39:
        /*0048*/ 	.byte	0x04, 0x17
        /*004a*/ 	.short	(.L_41 - .L_40)
.L_40:
        /*004c*/ 	.word	0x00000000
        /*0050*/ 	.short	0x0001
        /*0052*/ 	.short	0x0008
        /*0054*/ 	.byte	0x00, 0xf5, 0x21, 0x00


	//----- nvinfo : EIATTR_KPARAM_INFO
	.align		4
.L_41:
        /*0058*/ 	.byte	0x04, 0x17
        /*005a*/ 	.short	(.L_43 - .L_42)
.L_42:
        /*005c*/ 	.word	0x00000000
        /*0060*/ 	.short	0x0000
        /*0062*/ 	.short	0x0000
        /*0064*/ 	.byte	0x00, 0xf5, 0x21, 0x00


	//----- nvinfo : EIATTR_SPARSE_MMA_MASK
	.align		4
.L_43:
        /*0068*/ 	.byte	0x03, 0x50
        /*006a*/ 	.short	0x0000


	//----- nvinfo : EIATTR_MAXREG_COUNT
	.align		4
        /*006c*/ 	.byte	0x03, 0x1b
        /*006e*/ 	.short	0x00ff


	//----- nvinfo : EIATTR_NUM_BARRIERS
	.align		4
        /*0070*/ 	.byte	0x02, 0x4c
        /*0072*/ 	.byte	0x01
	.zero		1


	//----- nvinfo : EIATTR_MERCURY_ISA_VERSION
	.align		4
        /*0074*/ 	.byte	0x03, 0x5f
        /*0076*/ 	.short	0x0101


	//----- nvinfo : EIATTR_VRC_CTA_INIT_COUNT
	.align		4
        /*0078*/ 	.byte	0x02, 0x4a
	.zero		1
	.zero		1


	//----- nvinfo : EIATTR_EXIT_INSTR_OFFSETS
	.align		4
        /*007c*/ 	.byte	0x04, 0x1c
        /*007e*/ 	.short	(.L_45 - .L_44)


	//   ....[0]....
.L_44:
        /*0080*/ 	.word	0x00000760


	//   ....[1]....
        /*0084*/ 	.word	0x00000830


	//----- nvinfo : EIATTR_CBANK_PARAM_SIZE
	.align		4
.L_45:
        /*0088*/ 	.byte	0x03, 0x19
        /*008a*/ 	.short	0x0024


	//----- nvinfo : EIATTR_PARAM_CBANK
	.align		4
        /*008c*/ 	.byte	0x04, 0x0a
        /*008e*/ 	.short	(.L_47 - .L_46)
	.align		4
.L_46:
        /*0090*/ 	.word	index@(.nv.constant0._Z9xnor_gemmPjS_Pfiii)
        /*0094*/ 	.short	0x0380
        /*0096*/ 	.short	0x0024


	//----- nvinfo : EIATTR_SW_WAR
	.align		4
.L_47:
        /*0098*/ 	.byte	0x04, 0x36
        /*009a*/ 	.short	(.L_49 - .L_48)
.L_48:
        /*009c*/ 	.word	0x00000008
.L_49:


//--------------------- .nv.info._Z25deconcatenate_rows_kernelPjPfi --------------------------
	.section	.nv.info._Z25deconcatenate_rows_kernelPjPfi,"",@"SHT_CUDA_INFO"
	.sectionflags	@""
	.align	4


	//----- nvinfo : EIATTR_CUDA_API_VERSION
	.align		4
        /*0000*/ 	.byte	0x04, 0x37
        /*0002*/ 	.short	(.L_51 - .L_50)
.L_50:
        /*0004*/ 	.word	0x00000082


	//----- nvinfo : EIATTR_KPARAM_INFO
	.align		4
.L_51:
        /*0008*/ 	.byte	0x04, 0x17
        /*000a*/ 	.short	(.L_53 - .L_52)
.L_52:
        /*000c*/ 	.word	0x00000000
        /*0010*/ 	.short	0x0002
        /*0012*/ 	.short	0x0010
        /*0014*/ 	.byte	0x00, 0xf0, 0x11, 0x00


	//----- nvinfo : EIATTR_KPARAM_INFO
	.align		4
.L_53:
        /*0018*/ 	.byte	0x04, 0x17
        /*001a*/ 	.short	(.L_55 - .L_54)
.L_54:
        /*001c*/ 	.word	0x00000000
        /*0020*/ 	.short	0x0001
        /*0022*/ 	.short	0x0008
        /*0024*/ 	.byte	0x00, 0xf5, 0x21, 0x00


	//----- nvinfo : EIATTR_KPARAM_INFO
	.align		4
.L_55:
        /*0028*/ 	.byte	0x04, 0x17
        /*002a*/ 	.short	(.L_57 - .L_56)
.L_56:
        /*002c*/ 	.word	0x00000000
        /*0030*/ 	.short	0x0000
        /*0032*/ 	.short	0x0000
        /*0034*/ 	.byte	0x00, 0xf5, 0x21, 0x00


	//----- nvinfo : EIATTR_SPARSE_MMA_MASK
	.align		4
.L_57:
        /*0038*/ 	.byte	0x03, 0x50
        /*003a*/ 	.short	0x0000


	//----- nvinfo : EIATTR_MAXREG_COUNT
	.align		4
        /*003c*/ 	.byte	0x03, 0x1b
        /*003e*/ 	.short	0x00ff


	//----- nvinfo : EIATTR_EXTERNS
	.align		4
        /*0040*/ 	.byte	0x04, 0x0f
        /*0042*/ 	.short	(.L_59 - .L_58)


	//   ....[0]....
	.align		4
.L_58:
        /*0044*/ 	.word	index@(malloc)


	//   ....[1]....
	.align		4
        /*0048*/ 	.word	index@(free)


	//----- nvinfo : EIATTR_MERCURY_ISA_VERSION
	.align		4
.L_59:
        /*004c*/ 	.byte	0x03, 0x5f
        /*004e*/ 	.short	0x0101


	//----- nvinfo : EIATTR_VRC_CTA_INIT_COUNT
	.align		4
        /*0050*/ 	.byte	0x02, 0x4a
	.zero		1
	.zero		1


	//----- nvinfo : EIATTR_SYSCALL_OFFSETS
	.align		4
        /*0054*/ 	.byte	0x04, 0x46
        /*0056*/ 	.short	(.L_61 - .L_60)


	//   ....[0]....
.L_60:
        /*0058*/ 	.word	0x00000180


	//   ....[1]....
        /*005c*/ 	.word	0x00000d90


	//----- nvinfo : EIATTR_EXIT_INSTR_OFFSETS
	.align		4
.L_61:
        /*0060*/ 	.byte	0x04, 0x1c
        /*0062*/ 	.short	(.L_63 - .L_62)


	//   ....[0]....
.L_62:
        /*0064*/ 	.word	0x00000030


	//   ....[1]....
        /*0068*/ 	.word	0x00000e00


	//----- nvinfo : EIATTR_CRS_STACK_SIZE
	.align		4
.L_63:
        /*006c*/ 	.byte	0x04, 0x1e
        /*006e*/ 	.short	(.L_65 - .L_64)
.L_64:
        /*0070*/ 	.word	0x00000000


	//----- nvinfo : EIATTR_CBANK_PARAM_SIZE
	.align		4
.L_65:
        /*0074*/ 	.byte	0x03, 0x19
        /*0076*/ 	.short	0x0014


	//----- nvinfo : EIATTR_PARAM_CBANK
	.align		4
        /*0078*/ 	.byte	0x04, 0x0a
        /*007a*/ 	.short	(.L_67 - .L_66)
	.align		4
.L_66:
        /*007c*/ 	.word	index@(.nv.constant0._Z25deconcatenate_rows_kernelPjPfi)
        /*0080*/ 	.short	0x0380
        /*0082*/ 	.short	0x0014


	//----- nvinfo : EIATTR_SW_WAR
	.align		4
.L_67:
        /*0084*/ 	.byte	0x04, 0x36
        /*0086*/ 	.short	(.L_69 - .L_68)
.L_68:
        /*0088*/ 	.word	0x00000008
.L_69:


//--------------------- .nv.info._Z23concatenate_cols_kernelPfPjii --------------------------
	.section	.nv.info._Z23concatenate_cols_kernelPfPjii,"",@"SHT_CUDA_INFO"
	.sectionflags	@""
	.align	4


	//----- nvinfo : EIATTR_CUDA_API_VERSION
	.align		4
        /*0000*/ 	.byte	0x04, 0x37
        /*0002*/ 	.short	(.L_71 - .L_70)
.L_70:
        /*0004*/ 	.word	0x00000082


	//----- nvinfo : EIATTR_KPARAM_INFO
	.align		4
.L_71:
        /*0008*/ 	.byte	0x04, 0x17
        /*000a*/ 	.short	(.L_73 - .L_72)
.L_72:
        /*000c*/ 	.word	0x00000000
        /*0010*/ 	.short	0x0003
        /*0012*/ 	.short	0x0014
        /*0014*/ 	.byte	0x00, 0xf0, 0x11, 0x00


	//----- nvinfo : EIATTR_KPARAM_INFO
	.align		4
.L_73:
        /*0018*/ 	.byte	0x04, 0x17
        /*001a*/ 	.short	(.L_75 - .L_74)
.L_74:
        /*001c*/ 	.word	0x00000000
        /*0020*/ 	.short	0x0002
        /*0022*/ 	.short	0x0010
        /*0024*/ 	.byte	0x00, 0xf0, 0x11, 0x00


	//----- nvinfo : EIATTR_KPARAM_INFO
	.align		4
.L_75:
        /*0028*/ 	.byte	0x04, 0x17
        /*002a*/ 	.short	(.L_77 - .L_76)
.L_76:
        /*002c*/ 	.word	0x00000000
        /*0030*/ 	.short	0x0001
        /*0032*/ 	.short	0x0008
        /*0034*/ 	.byte	0x00, 0xf5, 0x21, 0x00


	//----- nvinfo : EIATTR_KPARAM_INFO
	.align		4
.L_77:
        /*0038*/ 	.byte	0x04, 0x17
        /*003a*/ 	.short	(.L_79 - .L_78)
.L_78:
        /*003c*/ 	.word	0x00000000
        /*0040*/ 	.short	0x0000
        /*0042*/ 	.short	0x0000
        /*0044*/ 	.byte	0x00, 0xf5, 0x21, 0x00


	//----- nvinfo : EIATTR_SPARSE_MMA_MASK
	.align		4
.L_79:
        /*0048*/ 	.byte	0x03, 0x50
        /*004a*/ 	.short	0x0000


	//----- nvinfo : EIATTR_MAXREG_COUNT
	.align		4
        /*004c*/ 	.byte	0x03, 0x1b
        /*004e*/ 	.short	0x00ff


	//----- nvinfo : EIATTR_EXTERNS
	.align		4
        /*0050*/ 	.byte	0x04, 0x0f
        /*0052*/ 	.short	(.L_81 - .L_80)


	//   ....[0]....
	.align		4
.L_80:
        /*0054*/ 	.word	index@(malloc)


	//   ....[1]....
	.align		4
        /*0058*/ 	.word	index@(free)


	//----- nvinfo : EIATTR_MERCURY_ISA_VERSION
	.align		4
.L_81:
        /*005c*/ 	.byte	0x03, 0x5f
        /*005e*/ 	.short	0x0101


	//----- nvinfo : EIATTR_VRC_CTA_INIT_COUNT
	.align		4
        /*0060*/ 	.byte	0x02, 0x4a
	.zero		1
	.zero		1


	//----- nvinfo : EIATTR_SYSCALL_OFFSETS
	.align		4
        /*0064*/ 	.byte	0x04, 0x46
        /*0066*/ 	.short	(.L_83 - .L_82)


	//   ....[0]....
.L_82:
        /*0068*/ 	.word	0x000000d0


	//   ....[1]....
        /*006c*/ 	.word	0x00000d90


	//----- nvinfo : EIATTR_EXIT_INSTR_OFFSETS
	.align		4
.L_83:
        /*0070*/ 	.byte	0x04, 0x1c
        /*0072*/ 	.short	(.L_85 - .L_84)


	//   ....[0]....
.L_84:
        /*0074*/ 	.word	0x00000070


	//   ....[1]....
        /*0078*/ 	.word	0x00000da0


	//----- nvinfo : EIATTR_CRS_STACK_SIZE
	.align		4
.L_85:
        /*007c*/ 	.byte	0x04, 0x1e
        /*007e*/ 	.short	(.L_87 - .L_86)
.L_86:
        /*0080*/ 	.word	0x00000000


	//----- nvinfo : EIATTR_CBANK_PARAM_SIZE
	.align		4
.L_87:
        /*0084*/ 	.byte	0x03, 0x19
        /*0086*/ 	.short	0x0018


	//----- nvinfo : EIATTR_PARAM_CBANK
	.align		4
        /*0088*/ 	.byte	0x04, 0x0a
        /*008a*/ 	.short	(.L_89 - .L_88)
	.align		4
.L_88:
        /*008c*/ 	.word	index@(.nv.constant0._Z23concatenate_cols_kernelPfPjii)
        /*0090*/ 	.short	0x0380
        /*0092*/ 	.short	0x0018


	//----- nvinfo : EIATTR_SW_WAR
	.align		4
.L_89:
        /*0094*/ 	.byte	0x04, 0x36
        /*0096*/ 	.short	(.L_91 - .L_90)
.L_90:
        /*0098*/ 	.word	0x00000008
.L_91:


//--------------------- .nv.info._Z23concatenate_rows_kernelPfPji --------------------------
	.section	.nv.info._Z23concatenate_rows_kernelPfPji,"",@"SHT_CUDA_INFO"
	.sectionflags	@""
	.align	4


	//----- nvinfo : EIATTR_CUDA_API_VERSION
	.align		4
        /*0000*/ 	.byte	0x04, 0x37
        /*0002*/ 	.short	(.L_93 - .L_92)
.L_92:
        /*0004*/ 	.word	0x00000082


	//----- nvinfo : EIATTR_KPARAM_INFO
	.align		4
.L_93:
        /*0008*/ 	.byte	0x04, 0x17
        /*000a*/ 	.short	(.L_95 - .L_94)
.L_94:
        /*000c*/ 	.word	0x00000000
        /*0010*/ 	.short	0x0002
        /*0012*/ 	.short	0x0010
        /*0014*/ 	.byte	0x00, 0xf0, 0x11, 0x00


	//----- nvinfo : EIATTR_KPARAM_INFO
	.align		4
.L_95:
        /*0018*/ 	.byte	0x04, 0x17
        /*001a*/ 	.short	(.L_97 - .L_96)
.L_96:
        /*001c*/ 	.word	0x00000000
        /*0020*/ 	.short	0x0001
        /*0022*/ 	.short	0x0008
        /*0024*/ 	.byte	0x00, 0xf5, 0x21, 0x00


	//----- nvinfo : EIATTR_KPARAM_INFO
	.align		4
.L_97:
        /*0028*/ 	.byte	0x04, 0x17
        /*002a*/ 	.short	(.L_99 - .L_98)
.L_98:
        /*002c*/ 	.word	0x00000000
        /*0030*/ 	.short	0x0000
        /*0032*/ 	.short	0x0000
        /*0034*/ 	.byte	0x00, 0xf5, 0x21, 0x00


	//----- nvinfo : EIATTR_SPARSE_MMA_MASK
	.align		4
.L_99:
        /*0038*/ 	.byte	0x03, 0x50
        /*003a*/ 	.short	0x0000


	//----- nvinfo : EIATTR_MAXREG_COUNT
	.align		4
        /*003c*/ 	.byte	0x03, 0x1b
        /*003e*/ 	.short	0x00ff


	//----- nvinfo : EIATTR_MERCURY_ISA_VERSION
	.align		4
        /*0040*/ 	.byte	0x03, 0x5f
        /*0042*/ 	.short	0x0101


	//----- nvinfo : EIATTR_VRC_CTA_INIT_COUNT
	.align		4
        /*0044*/ 	.byte	0x02, 0x4a
	.zero		1
	.zero		1


	//----- nvinfo : EIATTR_EXIT_INSTR_OFFSETS
	.align		4
        /*0048*/ 	.byte	0x04, 0x1c
        /*004a*/ 	.short	(.L_101 - .L_100)


	//   ....[0]....
.L_100:
        /*004c*/ 	.word	0x00000070


	//   ....[1]....
        /*0050*/ 	.word	0x000007f0


	//----- nvinfo : EIATTR_CBANK_PARAM_SIZE
	.align		4
.L_101:
        /*0054*/ 	.byte	0x03, 0x19
        /*0056*/ 	.short	0x0014


	//----- nvinfo : EIATTR_PARAM_CBANK
	.align		4
        /*0058*/ 	.byte	0x04, 0x0a
        /*005a*/ 	.short	(.L_103 - .L_102)
	.align		4
.L_102:
        /*005c*/ 	.word	index@(.nv.constant0._Z23concatenate_rows_kernelPfPji)
        /*0060*/ 	.short	0x0380
        /*0062*/ 	.short	0x0014


	//----- nvinfo : EIATTR_SW_WAR
	.align		4
.L_103:
        /*0064*/ 	.byte	0x04, 0x36
        /*0066*/ 	.short	(.L_105 - .L_104)
.L_104:
        /*0068*/ 	.word	0x00000008
.L_105:


//--------------------- .nv.info._Z4gemmPfS_S_iii --------------------------
	.section	.nv.info._Z4gemmPfS_S_iii,"",@"SHT_CUDA_INFO"
	.sectionflags	@""
	.align	4


	//----- nvinfo : EIATTR_CUDA_API_VERSION
	.align		4
        /*0000*/ 	.byte	0x04, 0x37
        /*0002*/ 	.short	(.L_107 - .L_106)
.L_106:
        /*0004*/ 	.word	0x00000082


	//----- nvinfo : EIATTR_KPARAM_INFO
	.align		4
.L_107:
        /*0008*/ 	.byte	0x04, 0x17
        /*000a*/ 	.short	(.L_109 - .L_108)
.L_108:
        /*000c*/ 	.word	0x00000000
        /*0010*/ 	.short	0x0005
        /*0012*/ 	.short	0x0020
        /*0014*/ 	.byte	0x00, 0xf0, 0x11, 0x00


	//----- nvinfo : EIATTR_KPARAM_INFO
	.align		4
.L_109:
        /*0018*/ 	.byte	0x04, 0x17
        /*001a*/ 	.short	(.L_111 - .L_110)
.L_110:
        /*001c*/ 	.word	0x00000000
        /*0020*/ 	.short	0x0004
        /*0022*/ 	.short	0x001c
        /*0024*/ 	.byte	0x00, 0xf0, 0x11, 0x00


	//----- nvinfo : EIATTR_KPARAM_INFO
	.align		4
.L_111:
        /*0028*/ 	.byte	0x04, 0x17
        /*002a*/ 	.short	(.L_113 - .L_112)
.L_112:
        /*002c*/ 	.word	0x00000000
        /*0030*/ 	.short	0x0003
        /*0032*/ 	.short	0x0018
        /*0034*/ 	.byte	0x00, 0xf0, 0x11, 0x00


	//----- nvinfo : EIATTR_KPARAM_INFO
	.align		4
.L_113:
        /*0038*/ 	.byte	0x04, 0x17
        /*003a*/ 	.short	(.L_115 - .L_114)
.L_114:
        /*003c*/ 	.word	0x00000000
        /*0040*/ 	.short	0x0002
        /*0042*/ 	.short	0x0010
        /*0044*/ 	.byte	0x00, 0xf5, 0x21, 0x00


	//----- nvinfo : EIATTR_KPARAM_INFO
	.align		4
.L_115:
        /*0048*/ 	.byte	0x04, 0x17
        /*004a*/ 	.short	(.L_117 - .L_116)
.L_116:
        /*004c*/ 	.word	0x00000000
        /*0050*/ 	.short	0x0001
        /*0052*/ 	.short	0x0008
        /*0054*/ 	.byte	0x00, 0xf5, 0x21, 0x00


	//----- nvinfo : EIATTR_KPARAM_INFO
	.align		4
.L_117:
        /*0058*/ 	.byte	0x04, 0x17
        /*005a*/ 	.short	(.L_119 - .L_118)
.L_118:
        /*005c*/ 	.word	0x00000000
        /*0060*/ 	.short	0x0000
        /*0062*/ 	.short	0x0000
        /*0064*/ 	.byte	0x00, 0xf5, 0x21, 0x00


	//----- nvinfo : EIATTR_SPARSE_MMA_MASK
	.align		4
.L_119:
        /*0068*/ 	.byte	0x03, 0x50
        /*006a*/ 	.short	0x0000


	//----- nvinfo : EIATTR_MAXREG_COUNT
	.align		4
        /*006c*/ 	.byte	0x03, 0x1b
        /*006e*/ 	.short	0x00ff


	//----- nvinfo : EIATTR_NUM_BARRIERS
	.align		4
        /*0070*/ 	.byte	0x02, 0x4c
        /*0072*/ 	.byte	0x01
	.zero		1


	//----- nvinfo : EIATTR_MERCURY_ISA_VERSION
	.align		4
        /*0074*/ 	.byte	0x03, 0x5f
        /*0076*/ 	.short	0x0101


	//----- nvinfo : EIATTR_VRC_CTA_INIT_COUNT
	.align		4
        /*0078*/ 	.byte	0x02, 0x4a
	.zero		1
	.zero		1


	//----- nvinfo : EIATTR_EXIT_INSTR_OFFSETS
	.align		4
        /*007c*/ 	.byte	0x04, 0x1c
        /*007e*/ 	.short	(.L_121 - .L_120)


	//   ....[0]....
.L_120:
        /*0080*/ 	.word	0x00001a60


	//   ....[1]....
        /*0084*/ 	.word	0x00001b00


	//----- nvinfo : EIATTR_CBANK_PARAM_SIZE
	.align		4
.L_121:
        /*0088*/ 	.byte	0x03, 0x19
        /*008a*/ 	.short	0x0024


	//----- nvinfo : EIATTR_PARAM_CBANK
	.align		4
        /*008c*/ 	.byte	0x04, 0x0a
        /*008e*/ 	.short	(.L_123 - .L_122)
	.align		4
.L_122:
        /*0090*/ 	.word	index@(.nv.constant0._Z4gemmPfS_S_iii)
        /*0094*/ 	.short	0x0380
        /*0096*/ 	.short	0x0024


	//----- nvinfo : EIATTR_SW_WAR
	.align		4
.L_123:
        /*0098*/ 	.byte	0x04, 0x36
        /*009a*/ 	.short	(.L_125 - .L_124)
.L_124:
        /*009c*/ 	.word	0x00000008
.L_125:


//--------------------- .nv.callgraph             --------------------------
	.section	.nv.callgraph,"",@"SHT_CUDA_CALLGRAPH"
	.align	4
	.sectionentsize	8
	.align		4
        /*0000*/ 	.word	0x00000000
	.align		4
        /*0004*/ 	.word	0xffffffff
	.align		4
        /*0008*/ 	.word	index@(_Z25deconcatenate_rows_kernelPjPfi)
	.align		4
        /*000c*/ 	.word	index@(free)
	.align		4
        /*0010*/ 	.word	index@(_Z25deconcatenate_rows_kernelPjPfi)
	.align		4
        /*0014*/ 	.word	index@(malloc)
	.align		4
        /*0018*/ 	.word	index@(_Z23concatenate_cols_kernelPfPjii)
	.align		4
        /*001c*/ 	.word	index@(free)
	.align		4
        /*0020*/ 	.word	index@(_Z23concatenate_cols_kernelPfPjii)
	.align		4
        /*0024*/ 	.word	index@(malloc)
	.align		4
        /*0028*/ 	.word	0x00000000
	.align		4
        /*002c*/ 	.word	0xfffffffe
	.align		4
        /*0030*/ 	.word	0x00000000
	.align		4
        /*0034*/ 	.word	0xfffffffd
	.align		4
        /*0038*/ 	.word	0x00000000
	.align		4
        /*003c*/ 	.word	0xfffffffc


//--------------------- .nv.constant4             --------------------------
	.section	.nv.constant4,"a",@progbits
	.align	8
	.align		8
.nv.constant4:
        /*0000*/ 	.dword	malloc
	.align		8
        /*0008*/ 	.dword	free


//--------------------- .text._Z9xnor_gemmPjS_Pfiii --------------------------
	.section	.text._Z9xnor_gemmPjS_Pfiii,"ax",@progbits
	.align	128
        .global         _Z9xnor_gemmPjS_Pfiii
        .type           _Z9xnor_gemmPjS_Pfiii,@function
        .size           _Z9xnor_gemmPjS_Pfiii,(.L_x_18 - _Z9xnor_gemmPjS_Pfiii)
        .other          _Z9xnor_gemmPjS_Pfiii,@"STO_CUDA_ENTRY STV_DEFAULT"
_Z9xnor_gemmPjS_Pfiii:
.text._Z9xnor_gemmPjS_Pfiii:
[----:B------:R-:W-:Y:S01]  /*0000*/  LDC R1, c[0x0][0x37c] ;  /* 0x0000df00ff017b82 */ /* 0x000fe20000000800 */
[----:B------:R-:W0:Y:S07]  /*0010*/  LDCU UR9, c[0x0][0x39c] ;  /* 0x00007380ff0977ac */ /* 0x000e2e0008000800 */
[----:B------:R-:W1:Y:S01]  /*0020*/  LDC R2, c[0x0][0x3a0] ;  /* 0x0000e800ff027b82 */ /* 0x000e620000000800 */
[----:B------:R-:W2:Y:S01]  /*0030*/  S2R R5, SR_CTAID.Y ;  /* 0x0000000000057919 */ /* 0x000ea20000002600 */
[----:B------:R-:W-:Y:S01]  /*0040*/  IMAD.MOV.U32 R6, RZ, RZ, RZ ;  /* 0x000000ffff067224 */ /* 0x000fe200078e00ff */
[----:B------:R-:W3:Y:S01]  /*0050*/  LDCU.64 UR10, c[0x0][0x358] ;  /* 0x00006b00ff0a77ac */ /* 0x000ee20008000a00 */
[----:B------:R-:W4:Y:S04]  /*0060*/  S2R R4, SR_TID.Y ;  /* 0x0000000000047919 */ /* 0x000f280000002200 */
[----:B------:R-:W5:Y:S01]  /*0070*/  S2UR UR4, SR_CTAID.X ;  /* 0x00000000000479c3 */ /* 0x000f620000002500 */
[----:B------:R-:W1:Y:S01]  /*0080*/  S2R R3, SR_TID.X ;  /* 0x0000000000037919 */ /* 0x000e620000002100 */
[----:B0-----:R-:W-:Y:S01]  /*0090*/  UISETP.GE.AND UP0, UPT, UR9, 0x10, UPT ;  /* 0x000000100900788c */ /* 0x001fe2000bf06270 */
[----:B-1----:R-:W-:Y:S01]  /*00a0*/  IMAD.SHL.U32 R0, R2, 0x10, RZ ;  /* 0x0000001002007824 */ /* 0x002fe200078e00ff */
[----:B-----5:R-:W-:-:S07]  /*00b0*/  USHF.L.U32 UR4, UR4, 0x4, URZ ;  /* 0x0000000404047899 */ /* 0x020fce00080006ff */
[----:B--234-:R-:W-:Y:S05]  /*00c0*/  BRA.U !UP0, `(.L_x_0) ;  /* 0x0000000508907547 */ /* 0x01cfea000b800000 */
[----:B------:R-:W0:Y:S01]  /*00d0*/  S2UR UR8, SR_CgaCtaId ;  /* 0x00000000000879c3 */ /* 0x000e220000008800 */
[----:B------:R-:W-:Y:S01]  /*00e0*/  UMOV UR5, 0x400 ;  /* 0x0000040000057882 */ /* 0x000fe20000000000 */
[----:B------:R-:W-:Y:S02]  /*00f0*/  USHF.R.S32.HI UR7, URZ, 0x1f, UR9 ;  /* 0x0000001fff077899 */ /* 0x000fe40008011409 */
[----:B------:R-:W-:Y:S01]  /*0100*/  IMAD R6, R5, UR9, RZ ;  /* 0x0000000905067c24 */ /* 0x000fe2000f8e02ff */
[----:B------:R-:W-:Y:S01]  /*0110*/  UIADD3 UR6, UPT, UPT, UR5, 0x400, URZ ;  /* 0x0000040005067890 */ /* 0x000fe2000fffe0ff */
[----:B------:R-:W-:Y:S01]  /*0120*/  IMAD R7, R4, UR9, R3 ;  /* 0x0000000904077c24 */ /* 0x000fe2000f8e0203 */
[----:B------:R-:W-:Y:S01]  /*0130*/  ULEA.HI UR7, UR7, UR9, URZ, 0x4 ;  /* 0x0000000907077291 */ /* 0x000fe2000f8f20ff */
[----:B------:R-:W-:Y:S01]  /*0140*/  IMAD.MOV.U32 R21, RZ, RZ, RZ ;  /* 0x000000ffff157224 */ /* 0x000fe200078e00ff */
[----:B------:R-:W1:Y:S01]  /*0150*/  LDC.64 R22, c[0x0][0x380] ;  /* 0x0000e000ff167b82 */ /* 0x000e620000000a00 */
[----:B------:R-:W-:Y:S01]  /*0160*/  IMAD R6, R6, 0x10, R7 ;  /* 0x0000001006067824 */ /* 0x000fe200078e0207 */
[----:B------:R-:W-:Y:S01]  /*0170*/  USHF.R.S32.HI UR7, URZ, 0x4, UR7 ;  /* 0x00000004ff077899 */ /* 0x000fe20008011407 */
[----:B------:R-:W-:Y:S01]  /*0180*/  IMAD R7, R4, R2, R3 ;  /* 0x0000000204077224 */ /* 0x000fe200078e0203 */
[----:B------:R-:W2:Y:S01]  /*0190*/  LDCU.64 UR12, c[0x0][0x388] ;  /* 0x00007100ff0c77ac */ /* 0x000ea20008000a00 */
[----:B------:R-:W-:Y:S01]  /*01a0*/  IMAD.U32 R18, RZ, RZ, UR4 ;  /* 0x00000004ff127e24 */ /* 0x000fe2000f8e00ff */
[----:B------:R-:W-:-:S02]  /*01b0*/  UIADD3 UR7, UPT, UPT, -UR7, URZ, URZ ;  /* 0x000000ff07077290 */ /* 0x000fc4000fffe1ff */
[----:B0-----:R-:W-:Y:S02]  /*01c0*/  ULEA UR5, UR8, UR5, 0x18 ;  /* 0x0000000508057291 */ /* 0x001fe4000f8ec0ff */
[----:B------:R-:W-:-:S04]  /*01d0*/  ULEA UR6, UR8, UR6, 0x18 ;  /* 0x0000000608067291 */ /* 0x000fc8000f8ec0ff */
[----:B------:R-:W-:Y:S02]  /*01e0*/  LEA R16, R4, UR5, 0x6 ;  /* 0x0000000504107c11 */ /* 0x000fe4000f8e30ff */
[----:B------:R-:W-:-:S03]  /*01f0*/  LEA R17, R3, UR6, 0x2 ;  /* 0x0000000603117c11 */ /* 0x000fc6000f8e10ff */
[----:B------:R-:W-:Y:S02]  /*0200*/  IMAD R19, R3, 0x4, R16 ;  /* 0x0000000403137824 */ /* 0x000fe400078e0210 */
[----:B--2---:R-:W-:-:S07]  /*0210*/  IMAD R20, R4, 0x40, R17 ;  /* 0x0000004004147824 */ /* 0x004fce00078e0211 */
.L_x_1:
[----:B------:R-:W-:Y:S01]  /*0220*/  SHF.R.S32.HI R8, RZ, 0x1f, R18 ;  /* 0x0000001fff087819 */ /* 0x000fe20000011412 */
[----:B-1----:R-:W-:Y:S01]  /*0230*/  IMAD.WIDE.U32 R10, R6, 0x4, R22 ;  /* 0x00000004060a7825 */ /* 0x002fe200078e0016 */
[----:B------:R-:W-:-:S04]  /*0240*/  IADD3 R9, P0, PT, R7, R18, RZ ;  /* 0x0000001207097210 */ /* 0x000fc80007f1e0ff */
[----:B------:R-:W-:Y:S01]  /*0250*/  LEA.HI.X.SX32 R12, R7, R8, 0x1, P0 ;  /* 0x00000008070c7211 */ /* 0x000fe200000f0eff */
[----:B------:R-:W2:Y:S01]  /*0260*/  LDG.E R10, desc[UR10][R10.64] ;  /* 0x0000000a0a0a7981 */ /* 0x000ea2000c1e1900 */
[----:B------:R-:W-:-:S04]  /*0270*/  LEA R8, P0, R9, UR12, 0x2 ;  /* 0x0000000c09087c11 */ /* 0x000fc8000f8010ff */
[----:B------:R-:W-:-:S05]  /*0280*/  LEA.HI.X R9, R9, UR13, R12, 0x2, P0 ;  /* 0x0000000d09097c11 */ /* 0x000fca00080f140c */
[----:B------:R-:W3:Y:S01]  /*0290*/  LDG.E R29, desc[UR10][R8.64] ;  /* 0x0000000a081d7981 */ /* 0x000ee2000c1e1900 */
[----:B------:R-:W-:-:S04]  /*02a0*/  UIADD3 UR7, UPT, UPT, UR7, 0x1, URZ ;  /* 0x0000000107077890 */ /* 0x000fc8000fffe0ff */
[----:B------:R-:W-:Y:S01]  /*02b0*/  UISETP.NE.AND UP0, UPT, UR7, URZ, UPT ;  /* 0x000000ff0700728c */ /* 0x000fe2000bf05270 */
[----:B------:R-:W-:Y:S02]  /*02c0*/  IMAD.IADD R18, R0, 0x1, R18 ;  /* 0x0000000100127824 */ /* 0x000fe400078e0212 */
[----:B------:R-:W-:Y:S01]  /*02d0*/  VIADD R6, R6, 0x10 ;  /* 0x0000001006067836 */ /* 0x000fe20000000000 */
[----:B--2---:R-:W-:Y:S04]  /*02e0*/  STS [R19], R10 ;  /* 0x0000000a13007388 */ /* 0x004fe80000000800 */
[----:B---3--:R-:W-:Y:S01]  /*02f0*/  STS [R20], R29 ;  /* 0x0000001d14007388 */ /* 0x008fe20000000800 */
[----:B------:R-:W-:Y:S06]  /*0300*/  BAR.SYNC.DEFER_BLOCKING 0x0 ;  /* 0x0000000000007b1d */ /* 0x000fec0000010000 */
[----:B------:R-:W-:Y:S04]  /*0310*/  LDS R25, [R17] ;  /* 0x0000000011197984 */ /* 0x000fe80000000800 */
[----:B------:R-:W0:Y:S04]  /*0320*/  LDS.128 R12, [R16] ;  /* 0x00000000100c7984 */ /* 0x000e280000000c00 */
[----:B------:R-:W1:Y:S04]  /*0330*/  LDS R26, [R17+0x40] ;  /* 0x00004000111a7984 */ /* 0x000e680000000800 */
[----:B------:R-:W2:Y:S04]  /*0340*/  LDS R27, [R17+0x80] ;  /* 0x00008000111b7984 */ /* 0x000ea80000000800 */
[----:B------:R-:W3:Y:S04]  /*0350*/  LDS R24, [R17+0xc0] ;  /* 0x0000c00011187984 */ /* 0x000ee80000000800 */
[----:B------:R-:W-:Y:S04]  /*0360*/  LDS.128 R8, [R16+0x10] ;  /* 0x0000100010087984 */ /* 0x000fe80000000c00 */
[----:B------:R-:W-:Y:S01]  /*0370*/  LDS R29, [R17+0x280] ;  /* 0x00028000111d7984 */ /* 0x000fe20000000800 */
[----:B0-----:R-:W-:-:S02]  /*0380*/  LOP3.LUT R12, R25, R12, RZ, 0x3c, !PT ;  /* 0x0000000c190c7212 */ /* 0x001fc400078e3cff */
[----:B-1----:R-:W-:Y:S02]  /*0390*/  LOP3.LUT R25, R26, R13, RZ, 0x3c, !PT ;  /* 0x0000000d1a197212 */ /* 0x002fe400078e3cff */
[----:B------:R-:W0:Y:S01]  /*03a0*/  LDS R13, [R17+0x100] ;  /* 0x00010000110d7984 */ /* 0x000e220000000800 */
[----:B--2---:R-:W-:-:S03]  /*03b0*/  LOP3.LUT R27, R27, R14, RZ, 0x3c, !PT ;  /* 0x0000000e1b1b7212 */ /* 0x004fc600078e3cff */
[----:B------:R-:W1:Y:S01]  /*03c0*/  LDS R14, [R17+0x140] ;  /* 0x00014000110e7984 */ /* 0x000e620000000800 */
[----:B---3--:R-:W-:-:S03]  /*03d0*/  LOP3.LUT R26, R24, R15, RZ, 0x3c, !PT ;  /* 0x0000000f181a7212 */ /* 0x008fc600078e3cff */
[----:B------:R-:W2:Y:S01]  /*03e0*/  LDS R15, [R17+0x180] ;  /* 0x00018000110f7984 */ /* 0x000ea20000000800 */
[----:B------:R-:W-:Y:S08]  /*03f0*/  POPC R12, R12 ;  /* 0x0000000c000c7309 */ /* 0x000ff00000000000 */
[----:B------:R-:W3:Y:S08]  /*0400*/  POPC R25, R25 ;  /* 0x0000001900197309 */ /* 0x000ef00000000000 */
[----:B------:R-:W-:Y:S08]  /*0410*/  POPC R27, R27 ;  /* 0x0000001b001b7309 */ /* 0x000ff00000000000 */
[----:B------:R4:W5:Y:S01]  /*0420*/  POPC R24, R26 ;  /* 0x0000001a00187309 */ /* 0x0009620000000000 */
[----:B0-----:R-:W-:-:S02]  /*0430*/  LOP3.LUT R8, R13, R8, RZ, 0x3c, !PT ;  /* 0x000000080d087212 */ /* 0x001fc400078e3cff */
[----:B-1----:R-:W-:Y:S01]  /*0440*/  LOP3.LUT R9, R14, R9, RZ, 0x3c, !PT ;  /* 0x000000090e097212 */ /* 0x002fe200078e3cff */
[----:B----4-:R-:W-:Y:S04]  /*0450*/  LDS R26, [R17+0x240] ;  /* 0x00024000111a7984 */ /* 0x010fe80000000800 */
[----:B------:R-:W-:Y:S01]  /*0460*/  POPC R8, R8 ;  /* 0x0000000800087309 */ /* 0x000fe20000000000 */
[----:B---3--:R-:W-:-:S07]  /*0470*/  IADD3 R21, PT, PT, R25, R12, R21 ;  /* 0x0000000c19157210 */ /* 0x008fce0007ffe015 */
[----:B------:R-:W0:Y:S01]  /*0480*/  POPC R9, R9 ;  /* 0x0000000900097309 */ /* 0x000e220000000000 */
[----:B-----5:R-:W-:Y:S02]  /*0490*/  IADD3 R21, PT, PT, R24, R27, R21 ;  /* 0x0000001b18157210 */ /* 0x020fe40007ffe015 */
[----:B--2---:R-:W-:Y:S01]  /*04a0*/  LOP3.LUT R24, R15, R10, RZ, 0x3c, !PT ;  /* 0x0000000a0f187212 */ /* 0x004fe200078e3cff */
[----:B------:R-:W-:Y:S04]  /*04b0*/  LDS R27, [R17+0x200] ;  /* 0x00020000111b7984 */ /* 0x000fe80000000800 */
[----:B------:R-:W1:Y:S04]  /*04c0*/  LDS R10, [R17+0x1c0] ;  /* 0x0001c000110a7984 */ /* 0x000e680000000800 */
[----:B------:R-:W2:Y:S01]  /*04d0*/  LDS.128 R12, [R16+0x20] ;  /* 0x00002000100c7984 */ /* 0x000ea20000000c00 */
[----:B0-----:R-:W-:-:S03]  /*04e0*/  IADD3 R21, PT, PT, R9, R8, R21 ;  /* 0x0000000809157210 */ /* 0x001fc60007ffe015 */
[----:B------:R-:W0:Y:S01]  /*04f0*/  LDS R8, [R17+0x2c0] ;  /* 0x0002c00011087984 */ /* 0x000e220000000800 */
[----:B-1----:R-:W-:Y:S02]  /*0500*/  LOP3.LUT R25, R10, R11, RZ, 0x3c, !PT ;  /* 0x0000000b0a197212 */ /* 0x002fe400078e3cff */
[----:B--2---:R-:W-:Y:S02]  /*0510*/  LOP3.LUT R12, R27, R12, RZ, 0x3c, !PT ;  /* 0x0000000c1b0c7212 */ /* 0x004fe400078e3cff */
[----:B------:R-:W-:Y:S01]  /*0520*/  LOP3.LUT R13, R26, R13, RZ, 0x3c, !PT ;  /* 0x0000000d1a0d7212 */ /* 0x000fe200078e3cff */
[----:B------:R-:W-:Y:S01]  /*0530*/  LDS R27, [R17+0x300] ;  /* 0x00030000111b7984 */ /* 0x000fe20000000800 */
[----:B0-----:R-:W-:-:S03]  /*0540*/  LOP3.LUT R15, R8, R15, RZ, 0x3c, !PT ;  /* 0x0000000f080f7212 */ /* 0x001fc600078e3cff */
[----:B------:R-:W0:Y:S04]  /*0550*/  LDS.128 R8, [R16+0x30] ;  /* 0x0000300010087984 */ /* 0x000e280000000c00 */
[----:B------:R-:W1:Y:S01]  /*0560*/  LDS R26, [R17+0x340] ;  /* 0x00034000111a7984 */ /* 0x000e620000000800 */
[----:B------:R-:W-:Y:S01]  /*0570*/  POPC R24, R24 ;  /* 0x0000001800187309 */ /* 0x000fe20000000000 */
[----:B------:R-:W-:Y:S02]  /*0580*/  LOP3.LUT R14, R29, R14, RZ, 0x3c, !PT ;  /* 0x0000000e1d0e7212 */ /* 0x000fe400078e3cff */
[----:B0-----:R-:W-:Y:S02]  /*0590*/  LOP3.LUT R8, R27, R8, RZ, 0x3c, !PT ;  /* 0x000000081b087212 */ /* 0x001fe400078e3cff */
[----:B------:R-:W0:Y:S01]  /*05a0*/  LDS R27, [R17+0x380] ;  /* 0x00038000111b7984 */ /* 0x000e220000000800 */
[----:B-1----:R-:W-:-:S03]  /*05b0*/  LOP3.LUT R9, R26, R9, RZ, 0x3c, !PT ;  /* 0x000000091a097212 */ /* 0x002fc600078e3cff */
[----:B------:R-:W1:Y:S01]  /*05c0*/  LDS R26, [R17+0x3c0] ;  /* 0x0003c000111a7984 */ /* 0x000e620000000800 */
[----:B------:R-:W2:Y:S08]  /*05d0*/  POPC R25, R25 ;  /* 0x0000001900197309 */ /* 0x000eb00000000000 */
[----:B------:R-:W-:Y:S08]  /*05e0*/  POPC R12, R12 ;  /* 0x0000000c000c7309 */ /* 0x000ff00000000000 */
[----:B------:R-:W3:Y:S01]  /*05f0*/  POPC R13, R13 ;  /* 0x0000000d000d7309 */ /* 0x000ee20000000000 */
[----:B--2---:R-:W-:-:S07]  /*0600*/  IADD3 R21, PT, PT, R25, R24, R21 ;  /* 0x0000001819157210 */ /* 0x004fce0007ffe015 */
[----:B------:R-:W-:Y:S08]  /*0610*/  POPC R14, R14 ;  /* 0x0000000e000e7309 */ /* 0x000ff00000000000 */
[----:B------:R-:W2:Y:S01]  /*0620*/  POPC R15, R15 ;  /* 0x0000000f000f7309 */ /* 0x000ea20000000000 */
[----:B0-----:R-:W-:Y:S02]  /*0630*/  LOP3.LUT R10, R27, R10, RZ, 0x3c, !PT ;  /* 0x0000000a1b0a7212 */ /* 0x001fe400078e3cff */
[----:B-1----:R-:W-:-:S05]  /*0640*/  LOP3.LUT R11, R26, R11, RZ, 0x3c, !PT ;  /* 0x0000000b1a0b7212 */ /* 0x002fca00078e3cff */
[----:B------:R-:W-:Y:S01]  /*0650*/  POPC R8, R8 ;  /* 0x0000000800087309 */ /* 0x000fe20000000000 */
[----:B---3--:R-:W-:-:S07]  /*0660*/  IADD3 R12, PT, PT, R13, R12, R21 ;  /* 0x0000000c0d0c7210 */ /* 0x008fce0007ffe015 */
[----:B------:R-:W0:Y:S01]  /*0670*/  POPC R9, R9 ;  /* 0x0000000900097309 */ /* 0x000e220000000000 */
[----:B--2---:R-:W-:-:S07]  /*0680*/  IADD3 R12, PT, PT, R15, R14, R12 ;  /* 0x0000000e0f0c7210 */ /* 0x004fce0007ffe00c */
[----:B------:R-:W-:Y:S08]  /*0690*/  POPC R10, R10 ;  /* 0x0000000a000a7309 */ /* 0x000ff00000000000 */
[----:B------:R-:W1:Y:S01]  /*06a0*/  POPC R11, R11 ;  /* 0x0000000b000b7309 */ /* 0x000e620000000000 */
[----:B0-----:R-:W-:-:S04]  /*06b0*/  IADD3 R21, PT, PT, R9, R8, R12 ;  /* 0x0000000809157210 */ /* 0x001fc80007ffe00c */
[----:B-1----:R-:W-:Y:S01]  /*06c0*/  IADD3 R21, PT, PT, R11, R10, R21 ;  /* 0x0000000a0b157210 */ /* 0x002fe20007ffe015 */
[----:B------:R-:W-:Y:S06]  /*06d0*/  BAR.SYNC.DEFER_BLOCKING 0x0 ;  /* 0x0000000000007b1d */ /* 0x000fec0000010000 */
[----:B------:R-:W-:Y:S05]  /*06e0*/  BRA.U UP0, `(.L_x_1) ;  /* 0xfffffff900cc7547 */ /* 0x000fea000b83ffff */
[----:B------:R-:W-:-:S05]  /*06f0*/  I2FP.F32.U32 R6, R21 ;  /* 0x0000001500067245 */ /* 0x000fca0000201000 */
[----:B------:R-:W-:-:S07]  /*0700*/  FADD R6, R6, R6 ;  /* 0x0000000606067221 */ /* 0x000fce0000000000 */
.L_x_0:
[----:B------:R-:W0:Y:S01]  /*0710*/  LDCU UR5, c[0x0][0x398] ;  /* 0x00007300ff0577ac */ /* 0x000e220008000800 */
[----:B------:R-:W-:Y:S02]  /*0720*/  IMAD R8, R5, 0x10, R4 ;  /* 0x0000001005087824 */ /* 0x000fe400078e0204 */
[----:B------:R-:W-:-:S03]  /*0730*/  VIADD R7, R3, UR4 ;  /* 0x0000000403077c36 */ /* 0x000fc60008000000 */
[----:B0-----:R-:W-:-:S04]  /*0740*/  ISETP.GE.AND P0, PT, R8, UR5, PT ;  /* 0x0000000508007c0c */ /* 0x001fc8000bf06270 */
[----:B------:R-:W-:-:S13]  /*0750*/  ISETP.GE.OR P0, PT, R7, R2, P0 ;  /* 0x000000020700720c */ /* 0x000fda0000706670 */
[----:B------:R-:W-:Y:S05]  /*0760*/  @P0 EXIT ;  /* 0x000000000000094d */ /* 0x000fea0003800000 */
[----:B------:R-:W0:Y:S01]  /*0770*/  LDCU.64 UR6, c[0x0][0x390] ;  /* 0x00007200ff0677ac */ /* 0x000e220008000a00 */
[----:B------:R-:W-:Y:S02]  /*0780*/  IMAD R3, R4, R2, R3 ;  /* 0x0000000204037224 */ /* 0x000fe400078e0203 */
[----:B------:R-:W-:Y:S01]  /*0790*/  IMAD R0, R0, R5, UR4 ;  /* 0x0000000400007e24 */ /* 0x000fe2000f8e0205 */
[----:B------:R-:W-:-:S04]  /*07a0*/  USHF.L.U32 UR5, UR9, 0x5, URZ ;  /* 0x0000000509057899 */ /* 0x000fc800080006ff */
[----:B------:R-:W-:Y:S02]  /*07b0*/  IADD3 R4, P0, PT, R3, R0, RZ ;  /* 0x0000000003047210 */ /* 0x000fe40007f1e0ff */
[----:B------:R-:W-:Y:S02]  /*07c0*/  I2FP.F32.S32 R3, UR5 ;  /* 0x0000000500037c45 */ /* 0x000fe40008201400 */
[----:B------:R-:W-:-:S03]  /*07d0*/  LEA.HI.X.SX32 R5, R0, RZ, 0x1, P0 ;  /* 0x000000ff00057211 */ /* 0x000fc600000f0eff */
[----:B------:R-:W-:Y:S01]  /*07e0*/  FADD R6, -R3, R6 ;  /* 0x0000000603067221 */ /* 0x000fe20000000100 */
[----:B0-----:R-:W-:-:S04]  /*07f0*/  LEA R2, P0, R4, UR6, 0x2 ;  /* 0x0000000604027c11 */ /* 0x001fc8000f8010ff */
[----:B------:R-:W-:Y:S01]  /*0800*/  LEA.HI.X R3, R4, UR7, R5, 0x2, P0 ;  /* 0x0000000704037c11 */ /* 0x000fe200080f1405 */
[----:B------:R-:W-:-:S05]  /*0810*/  FADD R5, -R6, -RZ ;  /* 0x800000ff06057221 */ /* 0x000fca0000000100 */
[----:B------:R-:W-:Y:S01]  /*0820*/  STG.E desc[UR10][R2.64], R5 ;  /* 0x0000000502007986 */ /* 0x000fe2000c10190a */
[----:B------:R-:W-:Y:S05]  /*0830*/  EXIT ;  /* 0x000000000000794d */ /* 0x000fea0003800000 */
.L_x_2:
[----:B------:R-:W-:-:S00]  /*0840*/  BRA `(.L_x_2) ;  /* 0xfffffffc00fc7947 */ /* 0x000fc0000383ffff */
[----:B------:R-:W-:-:S00]  /*0850*/  NOP ;  /* 0x0000000000007918 */ /* 0x000fc00000000000 */
        /* <DEDUP_REMOVED lines=10> */
.L_x_18:


//--------------------- .text._Z25deconcatenate_rows_kernelPjPfi --------------------------
	.section	.text._Z25deconcatenate_rows_kernelPjPfi,"ax",@progbits
	.align	128
        .global         _Z25deconcatenate_rows_kernelPjPfi
        .type           _Z25deconcatenate_rows_kernelPjPfi,@function
        .size           _Z25deconcatenate_rows_kernelPjPfi,(.L_x_19 - _Z25deconcatenate_rows_kernelPjPfi)
        .other          _Z25deconcatenate_rows_kernelPjPfi,@"STO_CUDA_ENTRY STV_DEFAULT"
_Z25deconcatenate_rows_kernelPjPfi:
.text._Z25deconcatenate_rows_kernelPjPfi:
[----:B------:R-:W0:Y:S08]  /*0000*/  LDC R1, c[0x0][0x37c] ;  /* 0x0000df00ff017b82 */ /* 0x000e300000000800 */
[----:B------:R-:W1:Y:S02]  /*0010*/  LDC R0, c[0x0][0x390] ;  /* 0x0000e400ff007b82 */ /* 0x000e640000000800 */
[----:B-1----:R-:W-:-:S13]  /*0020*/  ISETP.GE.AND P0, PT, R0, 0x1, PT ;  /* 0x000000010000780c */ /* 0x002fda0003f06270 */
[----:B0-----:R-:W-:Y:S05]  /*0030*/  @!P0 EXIT ;  /* 0x000000000000894d */ /* 0x001fea0003800000 */
[----:B------:R-:W0:Y:S01]  /*0040*/  LDCU.64 UR4, c[0x0][0x388] ;  /* 0x00007100ff0477ac */ /* 0x000e220008000a00 */
[----:B------:R-:W-:Y:S01]  /*0050*/  IMAD.MOV.U32 R2, RZ, RZ, RZ ;  /* 0x000000ffff027224 */ /* 0x000fe200078e00ff */
[----:B------:R-:W1:Y:S01]  /*0060*/  LDCU.64 UR6, c[0x0][0x380] ;  /* 0x00007000ff0677ac */ /* 0x000e620008000a00 */
[----:B------:R-:W2:Y:S01]  /*0070*/  LDCU.64 UR36, c[0x0][0x358] ;  /* 0x00006b00ff2477ac */ /* 0x000ea20008000a00 */
[----:B------:R-:W3:Y:S01]  /*0080*/  LDCU UR38, c[0x0][0x390] ;  /* 0x00007200ff2677ac */ /* 0x000ee20008000800 */
[----:B0-----:R-:W-:-:S04]  /*0090*/  UIADD3 UR4, UP0, UPT, UR4, 0x40, URZ ;  /* 0x0000004004047890 */ /* 0x001fc8000ff1e0ff */
[----:B------:R-:W-:Y:S01]  /*00a0*/  UIADD3.X UR5, UPT, UPT, URZ, UR5, URZ, UP0, !UPT ;  /* 0x00000005ff057290 */ /* 0x000fe200087fe4ff */
[----:B-1----:R-:W-:Y:S02]  /*00b0*/  IMAD.U32 R18, RZ, RZ, UR6 ;  /* 0x00000006ff127e24 */ /* 0x002fe4000f8e00ff */
[----:B------:R-:W-:Y:S02]  /*00c0*/  IMAD.U32 R19, RZ, RZ, UR7 ;  /* 0x00000007ff137e24 */ /* 0x000fe4000f8e00ff */
[----:B------:R-:W-:Y:S02]  /*00d0*/  IMAD.U32 R16, RZ, RZ, UR4 ;  /* 0x00000004ff107e24 */ /* 0x000fe4000f8e00ff */
[----:B--23--:R-:W-:-:S07]  /*00e0*/  IMAD.U32 R17, RZ, RZ, UR5 ;  /* 0x00000005ff117e24 */ /* 0x00cfce000f8e00ff */
.L_x_5:
[----:B------:R0:W5:Y:S01]  /*00f0*/  LDG.E R22, desc[UR36][R18.64] ;  /* 0x0000002412167981 */ /* 0x000162000c1e1900 */
[----:B------:R-:W-:Y:S01]  /*0100*/  MOV R0, 0x0 ;  /* 0x0000000000007802 */ /* 0x000fe20000000f00 */
[----:B------:R-:W-:Y:S02]  /*0110*/  VIADD R2, R2, 0x20 ;  /* 0x0000002002027836 */ /* 0x000fe40000000000 */
[----:B------:R-:W-:Y:S01]  /*0120*/  IMAD.MOV.U32 R4, RZ, RZ, 0x80 ;  /* 0x00000080ff047424 */ /* 0x000fe200078e00ff */
[----:B------:R0:W1:Y:S01]  /*0130*/  LDC.64 R6, c[0x4][R0] ;  /* 0x0100000000067b82 */ /* 0x0000620000000a00 */
[----:B------:R-:W-:Y:S01]  /*0140*/  IMAD.MOV.U32 R5, RZ, RZ, RZ ;  /* 0x000000ffff057224 */ /* 0x000fe200078e00ff */
[----:B------:R-:W-:-:S04]  /*0150*/  ISETP.GE.AND P0, PT, R2, UR38, PT ;  /* 0x0000002602007c0c */ /* 0x000fc8000bf06270 */
[----:B------:R-:W-:-:S09]  /*0160*/  P2R R23, PR, RZ, 0x1 ;  /* 0x00000001ff177803 */ /* 0x000fd20000000000 */
[----:B------:R-:W-:-:S07]  /*0170*/  LEPC R20, `(.L_x_3) ;  /* 0x000000001014794e */ /* 0x000fce0000000000 */
[----:B01---5:R-:W-:Y:S05]  /*0180*/  CALL.ABS.NOINC R6 ;  /* 0x0000000006007343 */ /* 0x023fea0003c00000 */
.L_x_3:
[--C-:B------:R-:W-:Y:S02]  /*0190*/  SHF.R.U32.HI R0, RZ, 0x1, R22.reuse ;  /* 0x00000001ff007819 */ /* 0x100fe40000011616 */
[--C-:B------:R-:W-:Y:S02]  /*01a0*/  SHF.R.U32.HI R3, RZ, 0x1f, R22.reuse ;  /* 0x0000001fff037819 */ /* 0x100fe40000011616 */
[----:B------:R-:W-:Y:S02]  /*01b0*/  LOP3.LUT R0, R0, 0x1, RZ, 0xc0, !PT ;  /* 0x0000000100007812 */ /* 0x000fe400078ec0ff */
[----:B------:R-:W-:Y:S02]  /*01c0*/  I2FP.F32.U32 R13, R3 ;  /* 0x00000003000d7245 */ /* 0x000fe40000201000 */
[----:B------:R-:W-:Y:S02]  /*01d0*/  I2FP.F32.U32 R3, R0 ;  /* 0x0000000000037245 */ /* 0x000fe40000201000 */
[--C-:B------:R-:W-:Y:S01]  /*01e0*/  SHF.R.U32.HI R0, RZ, 0x2, R22.reuse ;  /* 0x00000002ff007819 */ /* 0x100fe20000011616 */
[----:B------:R-:W-:Y:S01]  /*01f0*/  ST.E desc[UR36][R4.64+0x7c], R13 ;  /* 0x00007c0d04007985 */ /* 0x000fe2000c101924 */
[----:B------:R-:W-:-:S02]  /*0200*/  SHF.R.U32.HI R6, RZ, 0x3, R22 ;  /* 0x00000003ff067819 */ /* 0x000fc40000011616 */
[--C-:B------:R-:W-:Y:S01]  /*0210*/  SHF.R.U32.HI R7, RZ, 0x4, R22.reuse ;  /* 0x00000004ff077819 */ /* 0x100fe20000011616 */
[----:B------:R0:W-:Y:S01]  /*0220*/  ST.E desc[UR36][R4.64+0x4], R3 ;  /* 0x0000040304007985 */ /* 0x0001e2000c101924 */
[--C-:B------:R-:W-:Y:S02]  /*0230*/  SHF.R.U32.HI R9, RZ, 0x5, R22.reuse ;  /* 0x00000005ff097819 */ /* 0x100fe40000011616 */
[----:B------:R-:W-:Y:S02]  /*0240*/  SHF.R.U32.HI R11, RZ, 0x6, R22 ;  /* 0x00000006ff0b7819 */ /* 0x000fe40000011616 */
[----:B------:R-:W-:Y:S02]  /*0250*/  LOP3.LUT R0, R0, 0x1, RZ, 0xc0, !PT ;  /* 0x0000000100007812 */ /* 0x000fe400078ec0ff */
[----:B------:R-:W-:Y:S02]  /*0260*/  LOP3.LUT R6, R6, 0x1, RZ, 0xc0, !PT ;  /* 0x0000000106067812 */ /* 0x000fe400078ec0ff */
[----:B------:R-:W-:-:S02]  /*0270*/  LOP3.LUT R8, R7, 0x1, RZ, 0xc0, !PT ;  /* 0x0000000107087812 */ /* 0x000fc400078ec0ff */
[----:B------:R-:W-:Y:S02]  /*0280*/  LOP3.LUT R10, R9, 0x1, RZ, 0xc0, !PT ;  /* 0x00000001090a7812 */ /* 0x000fe400078ec0ff */
[----:B------:R-:W-:Y:S02]  /*0290*/  LOP3.LUT R12, R11, 0x1, RZ, 0xc0, !PT ;  /* 0x000000010b0c7812 */ /* 0x000fe400078ec0ff */
[----:B------:R-:W-:Y:S02]  /*02a0*/  I2FP.F32.U32 R7, R0 ;  /* 0x0000000000077245 */ /* 0x000fe40000201000 */
[----:B0-----:R-:W-:Y:S02]  /*02b0*/  I2FP.F32.U32 R3, R6 ;  /* 0x0000000600037245 */ /* 0x001fe40000201000 */
[----:B------:R-:W-:Y:S01]  /*02c0*/  I2FP.F32.U32 R9, R8 ;  /* 0x0000000800097245 */ /* 0x000fe20000201000 */
[----:B------:R-:W-:Y:S01]  /*02d0*/  ST.E desc[UR36][R4.64+0x8], R7 ;  /* 0x0000080704007985 */ /* 0x000fe2000c101924 */
[----:B------:R-:W-:-:S02]  /*02e0*/  I2FP.F32.U32 R11, R10 ;  /* 0x0000000a000b7245 */ /* 0x000fc40000201000 */
[--C-:B------:R-:W-:Y:S01]  /*02f0*/  SHF.R.U32.HI R0, RZ, 0x7, R22.reuse ;  /* 0x00000007ff007819 */ /* 0x100fe20000011616 */
[----:B------:R0:W-:Y:S01]  /*0300*/  ST.E desc[UR36][R4.64+0xc], R3 ;  /* 0x00000c0304007985 */ /* 0x0001e2000c101924 */
[--C-:B------:R-:W-:Y:S02]  /*0310*/  SHF.R.U32.HI R6, RZ, 0x8, R22.reuse ;  /* 0x00000008ff067819 */ /* 0x100fe40000011616 */
[--C-:B------:R-:W-:Y:S01]  /*0320*/  SHF.R.U32.HI R8, RZ, 0x9, R22.reuse ;  /* 0x00000009ff087819 */ /* 0x100fe20000011616 */
[----:B------:R1:W-:Y:S01]  /*0330*/  ST.E desc[UR36][R4.64+0x10], R9 ;  /* 0x0000100904007985 */ /* 0x0003e2000c101924 */
[--C-:B------:R-:W-:Y:S02]  /*0340*/  SHF.R.U32.HI R10, RZ, 0xa, R22.reuse ;  /* 0x0000000aff0a7819 */ /* 0x100fe40000011616 */
[----:B------:R-:W-:Y:S01]  /*0350*/  I2FP.F32.U32 R13, R12 ;  /* 0x0000000c000d7245 */ /* 0x000fe20000201000 */
[----:B------:R2:W-:Y:S01]  /*0360*/  ST.E desc[UR36][R4.64+0x14], R11 ;  /* 0x0000140b04007985 */ /* 0x0005e2000c101924 */
[----:B------:R-:W-:-:S02]  /*0370*/  SHF.R.U32.HI R12, RZ, 0xb, R22 ;  /* 0x0000000bff0c7819 */ /* 0x000fc40000011616 */
[----:B------:R-:W-:Y:S01]  /*0380*/  LOP3.LUT R0, R0, 0x1, RZ, 0xc0, !PT ;  /* 0x0000000100007812 */ /* 0x000fe200078ec0ff */
[----:B------:R3:W-:Y:S01]  /*0390*/  ST.E desc[UR36][R4.64+0x18], R13 ;  /* 0x0000180d04007985 */ /* 0x0007e2000c101924 */
[----:B------:R-:W-:Y:S02]  /*03a0*/  LOP3.LUT R6, R6, 0x1, RZ, 0xc0, !PT ;  /* 0x0000000106067812 */ /* 0x000fe400078ec0ff */
[----:B------:R-:W-:Y:S02]  /*03b0*/  LOP3.LUT R8, R8, 0x1, RZ, 0xc0, !PT ;  /* 0x0000000108087812 */ /* 0x000fe400078ec0ff */
[----:B------:R-:W-:Y:S02]  /*03c0*/  LOP3.LUT R10, R10, 0x1, RZ, 0xc0, !PT ;  /* 0x000000010a0a7812 */ /* 0x000fe400078ec0ff */
[----:B------:R-:W-:Y:S02]  /*03d0*/  LOP3.LUT R12, R12, 0x1, RZ, 0xc0, !PT ;  /* 0x000000010c0c7812 */ /* 0x000fe400078ec0ff */
[----:B0-----:R-:W-:-:S02]  /*03e0*/  I2FP.F32.U32 R3, R0 ;  /* 0x0000000000037245 */ /* 0x001fc40000201000 */
[----:B------:R-:W-:Y:S02]  /*03f0*/  I2FP.F32.U32 R7, R6 ;  /* 0x0000000600077245 */ /* 0x000fe40000201000 */
[----:B-1----:R-:W-:Y:S01]  /*0400*/  I2FP.F32.U32 R9, R8 ;  /* 0x0000000800097245 */ /* 0x002fe20000201000 */
[----:B------:R0:W-:Y:S01]  /*0410*/  ST.E desc[UR36][R4.64+0x1c], R3 ;  /* 0x00001c0304007985 */ /* 0x0001e2000c101924 */
[----:B--2---:R-:W-:Y:S02]  /*0420*/  I2FP.F32.U32 R11, R10 ;  /* 0x0000000a000b7245 */ /* 0x004fe40000201000 */
[--C-:B------:R-:W-:Y:S01]  /*0430*/  SHF.R.U32.HI R0, RZ, 0xc, R22.reuse ;  /* 0x0000000cff007819 */ /* 0x100fe20000011616 */
[----:B------:R1:W-:Y:S01]  /*0440*/  ST.E desc[UR36][R4.64+0x20], R7 ;  /* 0x0000200704007985 */ /* 0x0003e2000c101924 */
[--C-:B------:R-:W-:Y:S02]  /*0450*/  SHF.R.U32.HI R6, RZ, 0xd, R22.reuse ;  /* 0x0000000dff067819 */ /* 0x100fe40000011616 */
[--C-:B------:R-:W-:Y:S01]  /*0460*/  SHF.R.U32.HI R8, RZ, 0xe, R22.reuse ;  /* 0x0000000eff087819 */ /* 0x100fe20000011616 */
[----:B------:R2:W-:Y:S01]  /*0470*/  ST.E desc[UR36][R4.64+0x24], R9 ;  /* 0x0000240904007985 */ /* 0x0005e2000c101924 */
[----:B------:R-:W-:-:S02]  /*0480*/  SHF.R.U32.HI R10, RZ, 0xf, R22 ;  /* 0x0000000fff0a7819 */ /* 0x000fc40000011616 */
[----:B---3--:R-:W-:Y:S01]  /*0490*/  I2FP.F32.U32 R13, R12 ;  /* 0x0000000c000d7245 */ /* 0x008fe20000201000 */
[----:B------:R3:W-:Y:S01]  /*04a0*/  ST.E desc[UR36][R4.64+0x28], R11 ;  /* 0x0000280b04007985 */ /* 0x0007e2000c101924 */
[----:B------:R-:W-:Y:S02]  /*04b0*/  SHF.R.U32.HI R12, RZ, 0x10, R22 ;  /* 0x00000010ff0c7819 */ /* 0x000fe40000011616 */
[----:B------:R-:W-:Y:S01]  /*04c0*/  LOP3.LUT R0, R0, 0x1, RZ, 0xc0, !PT ;  /* 0x0000000100007812 */ /* 0x000fe200078ec0ff */
[----:B------:R4:W-:Y:S01]  /*04d0*/  ST.E desc[UR36][R4.64+0x2c], R13 ;  /* 0x00002c0d04007985 */ /* 0x0009e2000c101924 */
[----:B------:R-:W-:Y:S02]  /*04e0*/  LOP3.LUT R6, R6, 0x1, RZ, 0xc0, !PT ;  /* 0x0000000106067812 */ /* 0x000fe400078ec0ff */
[----:B------:R-:W-:Y:S02]  /*04f0*/  LOP3.LUT R8, R8, 0x1, RZ, 0xc0, !PT ;  /* 0x0000000108087812 */ /* 0x000fe400078ec0ff */
[----:B------:R-:W-:-:S02]  /*0500*/  LOP3.LUT R10, R10, 0x1, RZ, 0xc0, !PT ;  /* 0x000000010a0a7812 */ /* 0x000fc400078ec0ff */
[----:B------:R-:W-:Y:S02]  /*0510*/  LOP3.LUT R12, R12, 0x1, RZ, 0xc0, !PT ;  /* 0x000000010c0c7812 */ /* 0x000fe400078ec0ff */
[----:B0-----:R-:W-:Y:S02]  /*0520*/  I2FP.F32.U32 R3, R0 ;  /* 0x0000000000037245 */ /* 0x001fe40000201000 */
[----:B-1----:R-:W-:Y:S02]  /*0530*/  I2FP.F32.U32 R7, R6 ;  /* 0x0000000600077245 */ /* 0x002fe40000201000 */
[----:B--2---:R-:W-:Y:S01]  /*0540*/  I2FP.F32.U32 R9, R8 ;  /* 0x0000000800097245 */ /* 0x004fe20000201000 */
[----:B------:R0:W-:Y:S01]  /*0550*/  ST.E desc[UR36][R4.64+0x30], R3 ;  /* 0x0000300304007985 */ /* 0x0001e2000c101924 */
[----:B---3--:R-:W-:Y:S02]  /*0560*/  I2FP.F32.U32 R11, R10 ;  /* 0x0000000a000b7245 */ /* 0x008fe40000201000 */
[--C-:B------:R-:W-:Y:S01]  /*0570*/  SHF.R.U32.HI R0, RZ, 0x11, R22.reuse ;  /* 0x00000011ff007819 */ /* 0x100fe20000011616 */
[----:B------:R1:W-:Y:S01]  /*0580*/  ST.E desc[UR36][R4.64+0x34], R7 ;  /* 0x0000340704007985 */ /* 0x0003e2000c101924 */
[----:B------:R-:W-:-:S02]  /*0590*/  SHF.R.U32.HI R6, RZ, 0x12, R22 ;  /* 0x00000012ff067819 */ /* 0x000fc40000011616 */
[--C-:B------:R-:W-:Y:S01]  /*05a0*/  SHF.R.U32.HI R8, RZ, 0x13, R22.reuse ;  /* 0x00000013ff087819 */ /* 0x100fe20000011616 */
[----:B------:R2:W-:Y:S01]  /*05b0*/  ST.E desc[UR36][R4.64+0x38], R9 ;  /* 0x0000380904007985 */ /* 0x0005e2000c101924 */
[--C-:B------:R-:W-:Y:S02]  /*05c0*/  SHF.R.U32.HI R10, RZ, 0x14, R22.reuse ;  /* 0x00000014ff0a7819 */ /* 0x100fe40000011616 */
[----:B----4-:R-:W-:Y:S01]  /*05d0*/  I2FP.F32.U32 R13, R12 ;  /* 0x0000000c000d7245 */ /* 0x010fe20000201000 */
[----:B------:R3:W-:Y:S01]  /*05e0*/  ST.E desc[UR36][R4.64+0x3c], R11 ;  /* 0x00003c0b04007985 */ /* 0x0007e2000c101924 */
[----:B------:R-:W-:Y:S02]  /*05f0*/  SHF.R.U32.HI R12, RZ, 0x15, R22 ;  /* 0x00000015ff0c7819 */ /* 0x000fe40000011616 */
[----:B------:R-:W-:Y:S01]  /*0600*/  LOP3.LUT R0, R0, 0x1, RZ, 0xc0, !PT ;  /* 0x0000000100007812 */ /* 0x000fe200078ec0ff */
[----:B------:R4:W-:Y:S01]  /*0610*/  ST.E desc[UR36][R4.64+0x40], R13 ;  /* 0x0000400d04007985 */ /* 0x0009e2000c101924 */
[----:B------:R-:W-:-:S02]  /*0620*/  LOP3.LUT R6, R6, 0x1, RZ, 0xc0, !PT ;  /* 0x0000000106067812 */ /* 0x000fc400078ec0ff */
[----:B------:R-:W-:Y:S02]  /*0630*/  LOP3.LUT R8, R8, 0x1, RZ, 0xc0, !PT ;  /* 0x0000000108087812 */ /* 0x000fe400078ec0ff */
[----:B------:R-:W-:Y:S02]  /*0640*/  LOP3.LUT R10, R10, 0x1, RZ, 0xc0, !PT ;  /* 0x000000010a0a7812 */ /* 0x000fe400078ec0ff */
[----:B------:R-:W-:Y:S02]  /*0650*/  LOP3.LUT R12, R12, 0x1, RZ, 0xc0, !PT ;  /* 0x000000010c0c7812 */ /* 0x000fe400078ec0ff */
[----:B0-----:R-:W-:Y:S02]  /*0660*/  I2FP.F32.U32 R3, R0 ;  /* 0x0000000000037245 */ /* 0x001fe40000201000 */
[----:B-1----:R-:W-:Y:S02]  /*0670*/  I2FP.F32.U32 R7, R6 ;  /* 0x0000000600077245 */ /* 0x002fe40000201000 */
[----:B--2---:R-:W-:Y:S01]  /*0680*/  I2FP.F32.U32 R9, R8 ;  /* 0x0000000800097245 */ /* 0x004fe20000201000 */
[----:B------:R0:W-:Y:S01]  /*0690*/  ST.E desc[UR36][R4.64+0x44], R3 ;  /* 0x0000440304007985 */ /* 0x0001e2000c101924 */
[----:B---3--:R-:W-:-:S02]  /*06a0*/  I2FP.F32.U32 R11, R10 ;  /* 0x0000000a000b7245 */ /* 0x008fc40000201000 */
[--C-:B------:R-:W-:Y:S01]  /*06b0*/  SHF.R.U32.HI R0, RZ, 0x16, R22.reuse ;  /* 0x00000016ff007819 */ /* 0x100fe20000011616 */
[----:B------:R1:W-:Y:S01]  /*06c0*/  ST.E desc[UR36][R4.64+0x48], R7 ;  /* 0x0000480704007985 */ /* 0x0003e2000c101924 */
[--C-:B------:R-:W-:Y:S02]  /*06d0*/  SHF.R.U32.HI R6, RZ, 0x17, R22.reuse ;  /* 0x00000017ff067819 */ /* 0x100fe40000011616 */
[--C-:B------:R-:W-:Y:S01]  /*06e0*/  SHF.R.U32.HI R8, RZ, 0x18, R22.reuse ;  /* 0x00000018ff087819 */ /* 0x100fe20000011616 */
[----:B------:R2:W-:Y:S01]  /*06f0*/  ST.E desc[UR36][R4.64+0x4c], R9 ;  /* 0x00004c0904007985 */ /* 0x0005e2000c101924 */
[--C-:B------:R-:W-:Y:S02]  /*0700*/  SHF.R.U32.HI R10, RZ, 0x19, R22.reuse ;  /* 0x00000019ff0a7819 */ /* 0x100fe40000011616 */
[----:B----4-:R-:W-:Y:S01]  /*0710*/  I2FP.F32.U32 R13, R12 ;  /* 0x0000000c000d7245 */ /* 0x010fe20000201000 */
        /* <DEDUP_REMOVED lines=9> */
[----:B-1----:R-:W-:Y:S02]  /*07b0*/  I2FP.F32.U32 R7, R6 ;  /* 0x0000000600077245 */ /* 0x002fe40000201000 */
[----:B--2---:R-:W-:Y:S01]  /*07c0*/  I2FP.F32.U32 R9, R8 ;  /* 0x0000000800097245 */ /* 0x004fe20000201000 */
[----:B------:R-:W-:Y:S01]  /*07d0*/  ST.E desc[UR36][R4.64+0x58], R3 ;  /* 0x0000580304007985 */ /* 0x000fe2000c101924 */
[----:B---3--:R-:W-:Y:S02]  /*07e0*/  I2FP.F32.U32 R11, R10 ;  /* 0x0000000a000b7245 */ /* 0x008fe40000201000 */
[--C-:B------:R-:W-:Y:S01]  /*07f0*/  SHF.R.U32.HI R0, RZ, 0x1b, R22.reuse ;  /* 0x0000001bff007819 */ /* 0x100fe20000011616 */
[----:B------:R0:W-:Y:S01]  /*0800*/  ST.E desc[UR36][R4.64+0x5c], R7 ;  /* 0x00005c0704007985 */ /* 0x0001e2000c101924 */
[--C-:B------:R-:W-:Y:S02]  /*0810*/  SHF.R.U32.HI R6, RZ, 0x1c, R22.reuse ;  /* 0x0000001cff067819 */ /* 0x100fe40000011616 */
[--C-:B------:R-:W-:Y:S01]  /*0820*/  SHF.R.U32.HI R8, RZ, 0x1d, R22.reuse ;  /* 0x0000001dff087819 */ /* 0x100fe20000011616 */
[----:B------:R1:W-:Y:S01]  /*0830*/  ST.E desc[UR36][R4.64+0x60], R9 ;  /* 0x0000600904007985 */ /* 0x0003e2000c101924 */
[----:B------:R-:W-:-:S02]  /*0840*/  SHF.R.U32.HI R10, RZ, 0x1e, R22 ;  /* 0x0000001eff0a7819 */ /* 0x000fc40000011616 */
[----:B----4-:R-:W-:Y:S01]  /*0850*/  I2FP.F32.U32 R13, R12 ;  /* 0x0000000c000d7245 */ /* 0x010fe20000201000 */
[----:B------:R2:W-:Y:S01]  /*0860*/  ST.E desc[UR36][R4.64+0x64], R11 ;  /* 0x0000640b04007985 */ /* 0x0005e2000c101924 */
[----:B------:R-:W-:Y:S02]  /*0870*/  LOP3.LUT R22, R22, 0x1, RZ, 0xc0, !PT ;  /* 0x0000000116167812 */ /* 0x000fe400078ec0ff */
[----:B------:R-:W-:Y:S01]  /*0880*/  LOP3.LUT R0, R0, 0x1, RZ, 0xc0, !PT ;  /* 0x0000000100007812 */ /* 0x000fe200078ec0ff */
[----:B------:R3:W-:Y:S01]  /*0890*/  ST.E desc[UR36][R4.64+0x68], R13 ;  /* 0x0000680d04007985 */ /* 0x0007e2000c101924 */
[----:B------:R-:W-:Y:S02]  /*08a0*/  LOP3.LUT R6, R6, 0x1, RZ, 0xc0, !PT ;  /* 0x0000000106067812 */ /* 0x000fe400078ec0ff */
[----:B------:R-:W-:Y:S02]  /*08b0*/  LOP3.LUT R8, R8, 0x1, RZ, 0xc0, !PT ;  /* 0x0000000108087812 */ /* 0x000fe400078ec0ff */
[----:B------:R-:W-:-:S02]  /*08c0*/  LOP3.LUT R10, R10, 0x1, RZ, 0xc0, !PT ;  /* 0x000000010a0a7812 */ /* 0x000fc400078ec0ff */
[----:B0-----:R-:W-:Y:S02]  /*08d0*/  I2FP.F32.U32 R7, R0 ;  /* 0x0000000000077245 */ /* 0x001fe40000201000 */
[----:B-1----:R-:W-:Y:S02]  /*08e0*/  I2FP.F32.U32 R9, R6 ;  /* 0x0000000600097245 */ /* 0x002fe40000201000 */
[----:B--2---:R-:W-:Y:S01]  /*08f0*/  I2FP.F32.U32 R11, R8 ;  /* 0x00000008000b7245 */ /* 0x004fe20000201000 */
[----:B------:R0:W-:Y:S01]  /*0900*/  ST.E desc[UR36][R4.64+0x6c], R7 ;  /* 0x00006c0704007985 */ /* 0x0001e2000c101924 */
[----:B---3--:R-:W-:Y:S02]  /*0910*/  I2FP.F32.U32 R13, R10 ;  /* 0x0000000a000d7245 */ /* 0x008fe40000201000 */
[----:B------:R-:W-:Y:S01]  /*0920*/  I2FP.F32.U32 R3, R22 ;  /* 0x0000001600037245 */ /* 0x000fe20000201000 */
[----:B------:R1:W-:Y:S04]  /*0930*/  ST.E desc[UR36][R4.64+0x70], R9 ;  /* 0x0000700904007985 */ /* 0x0003e8000c101924 */
[----:B------:R-:W-:Y:S04]  /*0940*/  ST.E desc[UR36][R4.64+0x74], R11 ;  /* 0x0000740b04007985 */ /* 0x000fe8000c101924 */
[----:B------:R-:W-:Y:S04]  /*0950*/  ST.E desc[UR36][R4.64+0x78], R13 ;  /* 0x0000780d04007985 */ /* 0x000fe8000c101924 */
[----:B------:R-:W-:Y:S04]  /*0960*/  ST.E desc[UR36][R4.64], R3 ;  /* 0x0000000304007985 */ /* 0x000fe8000c101924 */
[----:B------:R2:W-:Y:S04]  /*0970*/  STG.E desc[UR36][R16.64+-0x40], R3 ;  /* 0xffffc00310007986 */ /* 0x0005e8000c101924 */
[----:B------:R-:W3:Y:S04]  /*0980*/  LD.E R15, desc[UR36][R4.64+0x4] ;  /* 0x00000424040f7980 */ /* 0x000ee8000c101900 */
[----:B---3--:R3:W-:Y:S04]  /*0990*/  STG.E desc[UR36][R16.64+-0x3c], R15 ;  /* 0xffffc40f10007986 */ /* 0x0087e8000c101924 */
[----:B------:R-:W4:Y:S04]  /*09a0*/  LD.E R21, desc[UR36][R4.64+0x8] ;  /* 0x0000082404157980 */ /* 0x000f28000c101900 */
[----:B----4-:R-:W-:Y:S04]  /*09b0*/  STG.E desc[UR36][R16.64+-0x38], R21 ;  /* 0xffffc81510007986 */ /* 0x010fe8000c101924 */
[----:B------:R-:W4:Y:S04]  /*09c0*/  LD.E R25, desc[UR36][R4.64+0xc] ;  /* 0x00000c2404197980 */ /* 0x000f28000c101900 */
[----:B----4-:R-:W-:Y:S04]  /*09d0*/  STG.E desc[UR36][R16.64+-0x34], R25 ;  /* 0xffffcc1910007986 */ /* 0x010fe8000c101924 */
[----:B0-----:R-:W4:Y:S04]  /*09e0*/  LD.E R7, desc[UR36][R4.64+0x10] ;  /* 0x0000102404077980 */ /* 0x001f28000c101900 */
[----:B----4-:R0:W-:Y:S04]  /*09f0*/  STG.E desc[UR36][R16.64+-0x30], R7 ;  /* 0xffffd00710007986 */ /* 0x0101e8000c101924 */
[----:B-1----:R-:W4:Y:S04]  /*0a00*/  LD.E R9, desc[UR36][R4.64+0x14] ;  /* 0x0000142404097980 */ /* 0x002f28000c101900 */
[----:B----4-:R1:W-:Y:S04]  /*0a10*/  STG.E desc[UR36][R16.64+-0x2c], R9 ;  /* 0xffffd40910007986 */ /* 0x0103e8000c101924 */
[----:B--2---:R-:W2:Y:S04]  /*0a20*/  LD.E R3, desc[UR36][R4.64+0x18] ;  /* 0x0000182404037980 */ /* 0x004ea8000c101900 */
[----:B--2---:R2:W-:Y:S04]  /*0a30*/  STG.E desc[UR36][R16.64+-0x28], R3 ;  /* 0xffffd80310007986 */ /* 0x0045e8000c101924 */
[----:B------:R-:W4:Y:S04]  /*0a40*/  LD.E R11, desc[UR36][R4.64+0x1c] ;  /* 0x00001c24040b7980 */ /* 0x000f28000c101900 */
[----:B----4-:R4:W-:Y:S04]  /*0a50*/  STG.E desc[UR36][R16.64+-0x24], R11 ;  /* 0xffffdc0b10007986 */ /* 0x0109e8000c101924 */
[----:B------:R-:W5:Y:S04]  /*0a60*/  LD.E R13, desc[UR36][R4.64+0x20] ;  /* 0x00002024040d7980 */ /* 0x000f68000c101900 */
[----:B-----5:R5:W-:Y:S04]  /*0a70*/  STG.E desc[UR36][R16.64+-0x20], R13 ;  /* 0xffffe00d10007986 */ /* 0x020be8000c101924 */
[----:B---3--:R-:W3:Y:S04]  /*0a80*/  LD.E R15, desc[UR36][R4.64+0x24] ;  /* 0x00002424040f7980 */ /* 0x008ee8000c101900 */
[----:B---3--:R3:W-:Y:S04]  /*0a90*/  STG.E desc[UR36][R16.64+-0x1c], R15 ;  /* 0xffffe40f10007986 */ /* 0x0087e8000c101924 */
[----:B0-----:R-:W2:Y:S04]  /*0aa0*/  LD.E R7, desc[UR36][R4.64+0x28] ;  /* 0x0000282404077980 */ /* 0x001ea8000c101900 */
[----:B--2---:R0:W-:Y:S04]  /*0ab0*/  STG.E desc[UR36][R16.64+-0x18], R7 ;  /* 0xffffe80710007986 */ /* 0x0041e8000c101924 */
[----:B-1----:R-:W2:Y:S04]  /*0ac0*/  LD.E R9, desc[UR36][R4.64+0x2c] ;  /* 0x00002c2404097980 */ /* 0x002ea8000c101900 */
[----:B--2---:R1:W-:Y:S04]  /*0ad0*/  STG.E desc[UR36][R16.64+-0x14], R9 ;  /* 0xffffec0910007986 */ /* 0x0043e8000c101924 */
[----:B------:R-:W2:Y:S04]  /*0ae0*/  LD.E R3, desc[UR36][R4.64+0x30] ;  /* 0x0000302404037980 */ /* 0x000ea8000c101900 */
[----:B--2---:R2:W-:Y:S04]  /*0af0*/  STG.E desc[UR36][R16.64+-0x10], R3 ;  /* 0xfffff00310007986 */ /* 0x0045e8000c101924 */
[----:B----4-:R-:W4:Y:S04]  /*0b00*/  LD.E R11, desc[UR36][R4.64+0x34] ;  /* 0x00003424040b7980 */ /* 0x010f28000c101900 */
[----:B----4-:R4:W-:Y:S04]  /*0b10*/  STG.E desc[UR36][R16.64+-0xc], R11 ;  /* 0xfffff40b10007986 */ /* 0x0109e8000c101924 */
[----:B-----5:R-:W5:Y:S04]  /*0b20*/  LD.E R13, desc[UR36][R4.64+0x38] ;  /* 0x00003824040d7980 */ /* 0x020f68000c101900 */
        /* <DEDUP_REMOVED lines=16> */
[----:B--2---:R-:W-:Y:S04]  /*0c30*/  STG.E desc[UR36][R16.64+0x18], R7 ;  /* 0x0000180710007986 */ /* 0x004fe8000c101924 */
[----:B-1----:R-:W2:Y:S04]  /*0c40*/  LD.E R9, desc[UR36][R4.64+0x5c] ;  /* 0x00005c2404097980 */ /* 0x002ea8000c101900 */
[----:B--2---:R0:W-:Y:S04]  /*0c50*/  STG.E desc[UR36][R16.64+0x1c], R9 ;  /* 0x00001c0910007986 */ /* 0x0041e8000c101924 */
[----:B------:R-:W2:Y:S04]  /*0c60*/  LD.E R3, desc[UR36][R4.64+0x60] ;  /* 0x0000602404037980 */ /* 0x000ea8000c101900 */
[----:B--2---:R1:W-:Y:S04]  /*0c70*/  STG.E desc[UR36][R16.64+0x20], R3 ;  /* 0x0000200310007986 */ /* 0x0043e8000c101924 */
[----:B----4-:R-:W2:Y:S04]  /*0c80*/  LD.E R11, desc[UR36][R4.64+0x64] ;  /* 0x00006424040b7980 */ /* 0x010ea8000c101900 */
[----:B--2---:R2:W-:Y:S04]  /*0c90*/  STG.E desc[UR36][R16.64+0x24], R11 ;  /* 0x0000240b10007986 */ /* 0x0045e8000c101924 */
[----:B-----5:R-:W4:Y:S04]  /*0ca0*/  LD.E R13, desc[UR36][R4.64+0x68] ;  /* 0x00006824040d7980 */ /* 0x020f28000c101900 */
[----:B----4-:R4:W-:Y:S04]  /*0cb0*/  STG.E desc[UR36][R16.64+0x28], R13 ;  /* 0x0000280d10007986 */ /* 0x0109e8000c101924 */
[----:B---3--:R-:W3:Y:S04]  /*0cc0*/  LD.E R15, desc[UR36][R4.64+0x6c] ;  /* 0x00006c24040f7980 */ /* 0x008ee8000c101900 */
[----:B---3--:R4:W-:Y:S04]  /*0cd0*/  STG.E desc[UR36][R16.64+0x2c], R15 ;  /* 0x00002c0f10007986 */ /* 0x0089e8000c101924 */
[----:B------:R-:W3:Y:S04]  /*0ce0*/  LD.E R21, desc[UR36][R4.64+0x70] ;  /* 0x0000702404157980 */ /* 0x000ee8000c101900 */
[----:B---3--:R4:W-:Y:S04]  /*0cf0*/  STG.E desc[UR36][R16.64+0x30], R21 ;  /* 0x0000301510007986 */ /* 0x0089e8000c101924 */
[----:B0-----:R-:W3:Y:S04]  /*0d00*/  LD.E R9, desc[UR36][R4.64+0x74] ;  /* 0x0000742404097980 */ /* 0x001ee8000c101900 */
[----:B---3--:R4:W-:Y:S04]  /*0d10*/  STG.E desc[UR36][R16.64+0x34], R9 ;  /* 0x0000340910007986 */ /* 0x0089e8000c101924 */
[----:B-1----:R-:W3:Y:S01]  /*0d20*/  LD.E R3, desc[UR36][R4.64+0x78] ;  /* 0x0000782404037980 */ /* 0x002ee2000c101900 */
[----:B------:R-:W-:-:S03]  /*0d30*/  MOV R6, 0x8 ;  /* 0x0000000800067802 */ /* 0x000fc60000000f00 */
[----:B---3--:R4:W-:Y:S04]  /*0d40*/  STG.E desc[UR36][R16.64+0x38], R3 ;  /* 0x0000380310007986 */ /* 0x0089e8000c101924 */
[----:B--2---:R-:W2:Y:S01]  /*0d50*/  LD.E R11, desc[UR36][R4.64+0x7c] ;  /* 0x00007c24040b7980 */ /* 0x004ea2000c101900 */
[----:B------:R-:W0:Y:S03]  /*0d60*/  LDC.64 R6, c[0x4][R6] ;  /* 0x0100000006067b82 */ /* 0x000e260000000a00 */
[----:B0-2---:R4:W-:Y:S02]  /*0d70*/  STG.E desc[UR36][R16.64+0x3c], R11 ;  /* 0x00003c0b10007986 */ /* 0x0059e4000c101924 */
[----:B----4-:R-:W-:-:S07]  /*0d80*/  LEPC R20, `(.L_x_4) ;  /* 0x000000001014794e */ /* 0x010fce0000000000 */
[----:B------:R-:W-:Y:S05]  /*0d90*/  CALL.ABS.NOINC R6 ;  /* 0x0000000006007343 */ /* 0x000fea0003c00000 */
.L_x_4:
[----:B------:R-:W-:Y:S02]  /*0da0*/  ISETP.NE.AND P6, PT, R23, RZ, PT ;  /* 0x000000ff1700720c */ /* 0x000fe40003fc5270 */
[----:B------:R-:W-:Y:S02]  /*0db0*/  IADD3 R18, P0, PT, R18, 0x4, RZ ;  /* 0x0000000412127810 */ /* 0x000fe40007f1e0ff */
[----:B------:R-:W-:-:S03]  /*0dc0*/  IADD3 R16, P1, PT, R16, 0x80, RZ ;  /* 0x0000008010107810 */ /* 0x000fc60007f3e0ff */
[----:B------:R-:W-:Y:S02]  /*0dd0*/  IMAD.X R19, RZ, RZ, R19, P0 ;  /* 0x000000ffff137224 */ /* 0x000fe400000e0613 */
[----:B------:R-:W-:-:S04]  /*0de0*/  IMAD.X R17, RZ, RZ, R17, P1 ;  /* 0x000000ffff117224 */ /* 0x000fc800008e0611 */
[----:B------:R-:W-:Y:S05]  /*0df0*/  @!P6 BRA `(.L_x_5) ;  /* 0xfffffff000bce947 */ /* 0x000fea000383ffff */
[----:B------:R-:W-:Y:S05]  /*0e00*/  EXIT ;  /* 0x000000000000794d */ /* 0x000fea0003800000 */
.L_x_6:
        /* <DEDUP_REMOVED lines=15> */
.L_x_19:


//--------------------- .text._Z23concatenate_cols_kernelPfPjii --------------------------
	.section	.text._Z23concatenate_cols_kernelPfPjii,"ax",@progbits
	.align	128
        .global         _Z23concatenate_cols_kernelPfPjii
        .type           _Z23concatenate_cols_kernelPfPjii,@function
        .size           _Z23concatenate_cols_kernelPfPjii,(.L_x_20 - _Z23concatenate_cols_kernelPfPjii)
        .other          _Z23concatenate_cols_kernelPfPjii,@"STO_CUDA_ENTRY STV_DEFAULT"
_Z23concatenate_cols_kernelPfPjii:
.text._Z23concatenate_cols_kernelPfPjii:
[----:B------:R-:W0:Y:S01]  /*0000*/  LDC R1, c[0x0][0x37c] ;  /* 0x0000df00ff017b82 */ /* 0x000e220000000800 */
[----:B------:R-:W1:Y:S07]  /*0010*/  S2R R3, SR_TID.X ;  /* 0x0000000000037919 */ /* 0x000e6e0000002100 */
[----:B------:R-:W1:Y:S01]  /*0020*/  S2UR UR4, SR_CTAID.X ;  /* 0x00000000000479c3 */ /* 0x000e620000002500 */
[----:B------:R-:W2:Y:S07]  /*0030*/  LDCU UR5, c[0x0][0x394] ;  /* 0x00007280ff0577ac */ /* 0x000eae0008000800 */
[----:B------:R-:W1:Y:S02]  /*0040*/  LDC R16, c[0x0][0x360] ;  /* 0x0000d800ff107b82 */ /* 0x000e640000000800 */
[----:B-1----:R-:W-:-:S05]  /*0050*/  IMAD R16, R16, UR4, R3 ;  /* 0x0000000410107c24 */ /* 0x002fca000f8e0203 */
[----:B--2---:R-:W-:-:S13]  /*0060*/  ISETP.GE.AND P0, PT, R16, UR5, PT ;  /* 0x0000000510007c0c */ /* 0x004fda000bf06270 */
[----:B0-----:R-:W-:Y:S05]  /*0070*/  @P0 EXIT ;  /* 0x000000000000094d */ /* 0x001fea0003800000 */
[----:B------:R-:W-:Y:S01]  /*0080*/  MOV R0, 0x0 ;  /* 0x0000000000007802 */ /* 0x000fe20000000f00 */
[----:B------:R-:W-:Y:S02]  /*0090*/  IMAD.MOV.U32 R4, RZ, RZ, 0x80 ;  /* 0x00000080ff047424 */ /* 0x000fe400078e00ff */
[----:B------:R-:W-:Y:S01]  /*00a0*/  IMAD.MOV.U32 R5, RZ, RZ, RZ ;  /* 0x000000ffff057224 */ /* 0x000fe200078e00ff */
[----:B------:R0:W1:Y:S06]  /*00b0*/  LDC.64 R2, c[0x4][R0] ;  /* 0x0100000000027b82 */ /* 0x00006c0000000a00 */
[----:B------:R-:W-:-:S07]  /*00c0*/  LEPC R20, `(.L_x_7) ;  /* 0x000000001014794e */ /* 0x000fce0000000000 */
[----:B01----:R-:W-:Y:S05]  /*00d0*/  CALL.ABS.NOINC R2 ;  /* 0x0000000002007343 */ /* 0x003fea0003c00000 */
.L_x_7:
[----:B------:R-:W0:Y:S01]  /*00e0*/  LDC R0, c[0x0][0x390] ;  /* 0x0000e400ff007b82 */ /* 0x000e220000000800 */
[----:B------:R-:W-:-:S07]  /*00f0*/  MOV R2, 0x8 ;  /* 0x0000000800027802 */ /* 0x000fce0000000f00 */
[----:B------:R-:W1:Y:S01]  /*0100*/  LDC.64 R2, c[0x4][R2] ;  /* 0x0100000002027b82 */ /* 0x000e620000000a00 */
[----:B0-----:R-:W-:-:S13]  /*0110*/  ISETP.GE.AND P0, PT, R0, 0x1, PT ;  /* 0x000000010000780c */ /* 0x001fda0003f06270 */
[----:B-1----:R-:W-:Y:S05]  /*0120*/  @!P0 BRA `(.L_x_8) ;  /* 0x0000000c00148947 */ /* 0x002fea0003800000 */
[----:B------:R-:W0:Y:S01]  /*0130*/  LDC.64 R18, c[0x0][0x358] ;  /* 0x0000d600ff127b82 */ /* 0x000e220000000a00 */
[----:B------:R-:W-:Y:S01]  /*0140*/  BSSY.RECONVERGENT B0, `(.L_x_8) ;  /* 0x00000c3000007945 */ /* 0x000fe20003800200 */
[----:B------:R-:W-:Y:S02]  /*0150*/  IMAD.MOV.U32 R7, RZ, RZ, RZ ;  /* 0x000000ffff077224 */ /* 0x000fe400078e00ff */
[----:B------:R-:W-:Y:S02]  /*0160*/  IMAD.MOV.U32 R6, RZ, RZ, R16 ;  /* 0x000000ffff067224 */ /* 0x000fe400078e0010 */
[----:B------:R-:W-:-:S07]  /*0170*/  IMAD.MOV.U32 R9, RZ, RZ, RZ ;  /* 0x000000ffff097224 */ /* 0x000fce00078e00ff */
.L_x_9:
[----:B----4-:R-:W1:Y:S01]  /*0180*/  LDC.64 R10, c[0x0][0x380] ;  /* 0x0000e000ff0a7b82 */ /* 0x010e620000000a00 */
[----:B0-----:R-:W-:Y:S02]  /*0190*/  R2UR UR4, R18 ;  /* 0x00000000120472ca */ /* 0x001fe400000e0000 */
[----:B------:R-:W-:-:S05]  /*01a0*/  R2UR UR5, R19 ;  /* 0x00000000130572ca */ /* 0x000fca00000e0000 */
[----:B------:R-:W0:Y:S01]  /*01b0*/  LDC R8, c[0x0][0x394] ;  /* 0x0000e500ff087b82 */ /* 0x000e220000000800 */
[----:B-1----:R-:W-:-:S07]  /*01c0*/  IMAD.WIDE R10, R6, 0x4, R10 ;  /* 0x00000004060a7825 */ /* 0x002fce00078e020a */
[----:B------:R-:W2:Y:S01]  /*01d0*/  LDG.E R24, desc[UR4][R10.64] ;  /* 0x000000040a187981 */ /* 0x000ea2000c1e1900 */
[----:B------:R-:W-:Y:S02]  /*01e0*/  R2UR UR6, R18 ;  /* 0x00000000120672ca */ /* 0x000fe400000e0000 */
[----:B------:R-:W-:Y:S01]  /*01f0*/  R2UR UR7, R19 ;  /* 0x00000000130772ca */ /* 0x000fe200000e0000 */
[C---:B0-----:R-:W-:Y:S01]  /*0200*/  IMAD.WIDE R14, R8.reuse, 0x4, R10 ;  /* 0x00000004080e7825 */ /* 0x041fe200078e020a */
[----:B--2---:R-:W-:Y:S11]  /*0210*/  ST.E desc[UR4][R4.64], R24 ;  /* 0x0000001804007985 */ /* 0x004ff6000c101904 */
[----:B------:R-:W2:Y:S01]  /*0220*/  LDG.E R12, desc[UR6][R14.64] ;  /* 0x000000060e0c7981 */ /* 0x000ea2000c1e1900 */
[----:B------:R-:W-:-:S03]  /*0230*/  IMAD.WIDE R20, R8, 0x4, R14 ;  /* 0x0000000408147825 */ /* 0x000fc600078e020e */
[----:B--2---:R-:W-:Y:S04]  /*0240*/  ST.E desc[UR4][R4.64+0x4], R12 ;  /* 0x0000040c04007985 */ /* 0x004fe8000c101904 */
[----:B------:R-:W2:Y:S01]  /*0250*/  LDG.E R17, desc[UR6][R20.64] ;  /* 0x0000000614117981 */ /* 0x000ea2000c1e1900 */
[----:B------:R-:W-:-:S03]  /*0260*/  IMAD.WIDE R26, R8, 0x4, R20 ;  /* 0x00000004081a7825 */ /* 0x000fc600078e0214 */
[----:B--2---:R0:W-:Y:S04]  /*0270*/  ST.E desc[UR4][R4.64+0x8], R17 ;  /* 0x0000081104007985 */ /* 0x0041e8000c101904 */
[----:B------:R-:W2:Y:S01]  /*0280*/  LDG.E R22, desc[UR6][R26.64] ;  /* 0x000000061a167981 */ /* 0x000ea2000c1e1900 */
[----:B------:R-:W-:-:S03]  /*0290*/  IMAD.WIDE R28, R8, 0x4, R26 ;  /* 0x00000004081c7825 */ /* 0x000fc600078e021a */
[----:B--2---:R1:W-:Y:S04]  /*02a0*/  ST.E desc[UR4][R4.64+0xc], R22 ;  /* 0x00000c1604007985 */ /* 0x0043e8000c101904 */
[----:B------:R-:W2:Y:S01]  /*02b0*/  LDG.E R23, desc[UR6][R28.64] ;  /* 0x000000061c177981 */ /* 0x000ea2000c1e1900 */
[----:B------:R-:W-:-:S03]  /*02c0*/  IMAD.WIDE R20, R8, 0x4, R28 ;  /* 0x0000000408147825 */ /* 0x000fc600078e021c */
[----:B--2---:R2:W-:Y:S04]  /*02d0*/  ST.E desc[UR4][R4.64+0x10], R23 ;  /* 0x0000101704007985 */ /* 0x0045e8000c101904 */
[----:B------:R-:W3:Y:S01]  /*02e0*/  LDG.E R10, desc[UR6][R20.64] ;  /* 0x00000006140a7981 */ /* 0x000ee2000c1e1900 */
[----:B------:R-:W-:-:S03]  /*02f0*/  IMAD.WIDE R26, R8, 0x4, R20 ;  /* 0x00000004081a7825 */ /* 0x000fc600078e0214 */
[----:B---3--:R3:W-:Y:S04]  /*0300*/  ST.E desc[UR4][R4.64+0x14], R10 ;  /* 0x0000140a04007985 */ /* 0x0087e8000c101904 */
[----:B------:R-:W4:Y:S01]  /*0310*/  LDG.E R14, desc[UR6][R26.64] ;  /* 0x000000061a0e7981 */ /* 0x000f22000c1e1900 */
[----:B------:R-:W-:-:S03]  /*0320*/  IMAD.WIDE R28, R8, 0x4, R26 ;  /* 0x00000004081c7825 */ /* 0x000fc600078e021a */
[----:B----4-:R4:W-:Y:S04]  /*0330*/  ST.E desc[UR4][R4.64+0x18], R14 ;  /* 0x0000180e04007985 */ /* 0x0109e8000c101904 */
[----:B------:R-:W5:Y:S01]  /*0340*/  LDG.E R11, desc[UR6][R28.64] ;  /* 0x000000061c0b7981 */ /* 0x000f62000c1e1900 */
[----:B------:R-:W-:-:S03]  /*0350*/  IMAD.WIDE R20, R8, 0x4, R28 ;  /* 0x0000000408147825 */ /* 0x000fc600078e021c */
[----:B-----5:R5:W-:Y:S04]  /*0360*/  ST.E desc[UR4][R4.64+0x1c], R11 ;  /* 0x00001c0b04007985 */ /* 0x020be8000c101904 */
[----:B------:R-:W2:Y:S01]  /*0370*/  LDG.E R25, desc[UR6][R20.64] ;  /* 0x0000000614197981 */ /* 0x000ea2000c1e1900 */
[----:B------:R-:W-:-:S03]  /*0380*/  IMAD.WIDE R26, R8, 0x4, R20 ;  /* 0x00000004081a7825 */ /* 0x000fc600078e0214 */
[----:B--2---:R-:W-:Y:S04]  /*0390*/  ST.E desc[UR4][R4.64+0x20], R25 ;  /* 0x0000201904007985 */ /* 0x004fe8000c101904 */
[----:B------:R2:W3:Y:S02]  /*03a0*/  LDG.E R13, desc[UR6][R26.64] ;  /* 0x000000061a0d7981 */ /* 0x0004e4000c1e1900 */
[C---:B--2---:R-:W-:Y:S02]  /*03b0*/  IMAD.WIDE R26, R8.reuse, 0x4, R26 ;  /* 0x00000004081a7825 */ /* 0x044fe400078e021a */
[----:B---3--:R2:W-:Y:S04]  /*03c0*/  ST.E desc[UR4][R4.64+0x24], R13 ;  /* 0x0000240d04007985 */ /* 0x0085e8000c101904 */
[----:B------:R-:W3:Y:S01]  /*03d0*/  LDG.E R29, desc[UR6][R26.64] ;  /* 0x000000061a1d7981 */ /* 0x000ee2000c1e1900 */
[----:B------:R-:W-:Y:S01]  /*03e0*/  IMAD.WIDE R20, R8, 0x4, R26 ;  /* 0x0000000408147825 */ /* 0x000fe200078e021a */
[----:B------:R-:W-:-:S02]  /*03f0*/  FSETP.GE.AND P1, PT, R12, RZ, PT ;  /* 0x000000ff0c00720b */ /* 0x000fc40003f26000 */
[----:B------:R-:W-:Y:S02]  /*0400*/  FSETP.GE.AND P0, PT, R24, RZ, PT ;  /* 0x000000ff1800720b */ /* 0x000fe40003f06000 */
[----:B------:R-:W-:Y:S01]  /*0410*/  FSETP.GE.AND P2, PT, R17, RZ, PT ;  /* 0x000000ff1100720b */ /* 0x000fe20003f46000 */
[----:B---3--:R3:W-:Y:S04]  /*0420*/  ST.E desc[UR4][R4.64+0x28], R29 ;  /* 0x0000281d04007985 */ /* 0x0087e8000c101904 */
[----:B------:R-:W4:Y:S01]  /*0430*/  LDG.E R15, desc[UR6][R20.64] ;  /* 0x00000006140f7981 */ /* 0x000f22000c1e1900 */
[----:B0-----:R-:W-:Y:S01]  /*0440*/  SEL R17, RZ, 0x2, !P1 ;  /* 0x00000002ff117807 */ /* 0x001fe20004800000 */
[----:B------:R-:W-:Y:S01]  /*0450*/  IMAD.WIDE R26, R8, 0x4, R20 ;  /* 0x00000004081a7825 */ /* 0x000fe200078e0214 */
[----:B------:R-:W-:-:S02]  /*0460*/  SEL R12, RZ, 0x1, !P0 ;  /* 0x00000001ff0c7807 */ /* 0x000fc40004000000 */
[----:B------:R-:W-:-:S04]  /*0470*/  SEL R24, RZ, 0x4, !P2 ;  /* 0x00000004ff187807 */ /* 0x000fc80005000000 */
[----:B------:R-:W-:Y:S01]  /*0480*/  IADD3 R12, PT, PT, R24, R17, R12 ;  /* 0x00000011180c7210 */ /* 0x000fe20007ffe00c */
[----:B----4-:R0:W-:Y:S04]  /*0490*/  ST.E desc[UR4][R4.64+0x2c], R15 ;  /* 0x00002c0f04007985 */ /* 0x0101e8000c101904 */
[----:B------:R-:W4:Y:S01]  /*04a0*/  LDG.E R17, desc[UR6][R26.64] ;  /* 0x000000061a117981 */ /* 0x000f22000c1e1900 */
[----:B------:R-:W-:-:S03]  /*04b0*/  IMAD.WIDE R20, R8, 0x4, R26 ;  /* 0x0000000408147825 */ /* 0x000fc600078e021a */
[----:B----4-:R-:W-:Y:S04]  /*04c0*/  ST.E desc[UR4][R4.64+0x30], R17 ;  /* 0x0000301104007985 */ /* 0x010fe8000c101904 */
[----:B------:R4:W5:Y:S01]  /*04d0*/  LDG.E R27, desc[UR6][R20.64] ;  /* 0x00000006141b7981 */ /* 0x000962000c1e1900 */
[----:B------:R-:W-:Y:S01]  /*04e0*/  FSETP.GE.AND P0, PT, R22, RZ, PT ;  /* 0x000000ff1600720b */ /* 0x000fe20003f06000 */
[C---:B----4-:R-:W-:Y:S02]  /*04f0*/  IMAD.WIDE R20, R8.reuse, 0x4, R20 ;  /* 0x0000000408147825 */ /* 0x050fe400078e0214 */
[----:B-----5:R4:W-:Y:S04]  /*0500*/  ST.E desc[UR4][R4.64+0x34], R27 ;  /* 0x0000341b04007985 */ /* 0x0209e8000c101904 */
[----:B-1----:R1:W5:Y:S01]  /*0510*/  LDG.E R22, desc[UR6][R20.64] ;  /* 0x0000000614167981 */ /* 0x002362000c1e1900 */
[----:B------:R-:W-:Y:S01]  /*0520*/  FSETP.GE.AND P1, PT, R23, RZ, PT ;  /* 0x000000ff1700720b */ /* 0x000fe20003f26000 */
[----:B-1----:R-:W-:-:S02]  /*0530*/  IMAD.WIDE R20, R8, 0x4, R20 ;  /* 0x0000000408147825 */ /* 0x002fc400078e0214 */
[----:B-----5:R1:W-:Y:S04]  /*0540*/  ST.E desc[UR4][R4.64+0x38], R22 ;  /* 0x0000381604007985 */ /* 0x0203e8000c101904 */
[----:B------:R5:W2:Y:S01]  /*0550*/  LDG.E R23, desc[UR6][R20.64] ;  /* 0x0000000614177981 */ /* 0x000aa2000c1e1900 */
[----:B------:R-:W-:Y:S02]  /*0560*/  FSETP.GE.AND P2, PT, R10, RZ, PT ;  /* 0x000000ff0a00720b */ /* 0x000fe40003f46000 */
[----:B------:R-:W-:Y:S02]  /*0570*/  FSETP.GE.AND P3, PT, R14, RZ, PT ;  /* 0x000000ff0e00720b */ /* 0x000fe40003f66000 */
[----:B------:R-:W-:Y:S02]  /*0580*/  SEL R10, RZ, 0x8, !P0 ;  /* 0x00000008ff0a7807 */ /* 0x000fe40004000000 */
[----:B------:R-:W-:-:S02]  /*0590*/  SEL R14, RZ, 0x10, !P1 ;  /* 0x00000010ff0e7807 */ /* 0x000fc40004800000 */
[----:B------:R-:W-:Y:S01]  /*05a0*/  SEL R24, RZ, 0x20, !P2 ;  /* 0x00000020ff187807 */ /* 0x000fe20005000000 */
[----:B-----5:R-:W-:Y:S01]  /*05b0*/  IMAD.WIDE R20, R8, 0x4, R20 ;  /* 0x0000000408147825 */ /* 0x020fe200078e0214 */
[----:B------:R-:W-:Y:S02]  /*05c0*/  IADD3 R10, PT, PT, R14, R10, R12 ;  /* 0x0000000a0e0a7210 */ /* 0x000fe40007ffe00c */
[----:B------:R-:W-:-:S04]  /*05d0*/  SEL R12, RZ, 0x40, !P3 ;  /* 0x00000040ff0c7807 */ /* 0x000fc80005800000 */
[----:B------:R-:W-:Y:S01]  /*05e0*/  IADD3 R24, PT, PT, R12, R24, R10 ;  /* 0x000000180c187210 */ /* 0x000fe20007ffe00a */
[----:B--2---:R2:W-:Y:S04]  /*05f0*/  ST.E desc[UR4][R4.64+0x3c], R23 ;  /* 0x00003c1704007985 */ /* 0x0045e8000c101904 */
[----:B------:R5:W3:Y:S02]  /*0600*/  LDG.E R12, desc[UR6][R20.64] ;  /* 0x00000006140c7981 */ /* 0x000ae4000c1e1900 */
[C---:B-----5:R-:W-:Y:S02]  /*0610*/  IMAD.WIDE R20, R8.reuse, 0x4, R20 ;  /* 0x0000000408147825 */ /* 0x060fe400078e0214 */
[----:B---3--:R-:W-:Y:S04]  /*0620*/  ST.E desc[UR4][R4.64+0x40], R12 ;  /* 0x0000400c04007985 */ /* 0x008fe8000c101904 */
[----:B------:R3:W5:Y:S01]  /*0630*/  LDG.E R14, desc[UR6][R20.64] ;  /* 0x00000006140e7981 */ /* 0x000762000c1e1900 */
[----:B------:R-:W-:Y:S01]  /*0640*/  FSETP.GE.AND P0, PT, R11, RZ, PT ;  /* 0x000000ff0b00720b */ /* 0x000fe20003f06000 */
[----:B---3--:R-:W-:-:S02]  /*0650*/  IMAD.WIDE R20, R8, 0x4, R20 ;  /* 0x0000000408147825 */ /* 0x008fc400078e0214 */
[----:B-----5:R3:W-:Y:S04]  /*0660*/  ST.E desc[UR4][R4.64+0x44], R14 ;  /* 0x0000440e04007985 */ /* 0x0207e8000c101904 */
[----:B------:R-:W5:Y:S01]  /*0670*/  LDG.E R26, desc[UR6][R20.64] ;  /* 0x00000006141a7981 */ /* 0x000f62000c1e1900 */
[----:B------:R-:W-:Y:S01]  /*0680*/  IMAD.WIDE R10, R8, 0x4, R20 ;  /* 0x00000004080a7825 */ /* 0x000fe200078e0214 */
[----:B------:R-:W-:Y:S02]  /*0690*/  FSETP.GE.AND P1, PT, R25, RZ, PT ;  /* 0x000000ff1900720b */ /* 0x000fe40003f26000 */
[----:B------:R-:W-:Y:S02]  /*06a0*/  FSETP.GE.AND P2, PT, R13, RZ, PT ;  /* 0x000000ff0d00720b */ /* 0x000fe40003f46000 */
[----:B------:R-:W-:Y:S01]  /*06b0*/  SEL R13, RZ, 0x80, !P0 ;  /* 0x00000080ff0d7807 */ /* 0x000fe20004000000 */
[----:B-----5:R5:W-:Y:S04]  /*06c0*/  ST.E desc[UR4][R4.64+0x48], R26 ;  /* 0x0000481a04007985 */ /* 0x020be8000c101904 */
[----:B------:R0:W4:Y:S01]  /*06d0*/  LDG.E R25, desc[UR6][R10.64] ;  /* 0x000000060a197981 */ /* 0x000122000c1e1900 */
[----:B------:R-:W-:-:S02]  /*06e0*/  SEL R20, RZ, 0x100, !P1 ;  /* 0x00000100ff147807 */ /* 0x000fc40004800000 */
[----:B------:R-:W-:Y:S02]  /*06f0*/  FSETP.GE.AND P3, PT, R29, RZ, PT ;  /* 0x000000ff1d00720b */ /* 0x000fe40003f66000 */
[----:B------:R-:W-:Y:S01]  /*0700*/  IADD3 R13, PT, PT, R20, R13, R24 ;  /* 0x0000000d140d7210 */ /* 0x000fe20007ffe018 */
[----:B------:R-:W-:Y:S01]  /*0710*/  IMAD.WIDE R20, R8, 0x4, R10 ;  /* 0x0000000408147825 */ /* 0x000fe200078e020a */
[----:B------:R-:W-:Y:S02]  /*0720*/  SEL R24, RZ, 0x200, !P2 ;  /* 0x00000200ff187807 */ /* 0x000fe40005000000 */
[----:B------:R-:W-:-:S04]  /*0730*/  SEL R28, RZ, 0x400, !P3 ;  /* 0x00000400ff1c7807 */ /* 0x000fc80005800000 */
[----:B0-----:R-:W-:Y:S01]  /*0740*/  IADD3 R10, PT, PT, R28, R24, R13 ;  /* 0x000000181c0a7210 */ /* 0x001fe20007ffe00d */
[----:B----4-:R0:W-:Y:S04]  /*0750*/  ST.E desc[UR4][R4.64+0x4c], R25 ;  /* 0x00004c1904007985 */ /* 0x0101e8000c101904 */
[----:B------:R-:W4:Y:S01]  /*0760*/  LDG.E R11, desc[UR6][R20.64] ;  /* 0x00000006140b7981 */ /* 0x000f22000c1e1900 */
[----:B------:R-:W-:-:S03]  /*0770*/  IMAD.WIDE R28, R8, 0x4, R20 ;  /* 0x00000004081c7825 */ /* 0x000fc600078e0214 */
[----:B----4-:R4:W-:Y:S04]  /*0780*/  ST.E desc[UR4][R4.64+0x50], R11 ;  /* 0x0000500b04007985 */ /* 0x0109e8000c101904 */
[----:B------:R1:W2:Y:S01]  /*0790*/  LDG.E R13, desc[UR6][R28.64] ;  /* 0x000000061c0d7981 */ /* 0x0002a2000c1e1900 */
[----:B------:R-:W-:Y:S01]  /*07a0*/  FSETP.GE.AND P0, PT, R15, RZ, PT ;  /* 0x000000ff0f00720b */ /* 0x000fe20003f06000 */
[C---:B-1----:R-:W-:Y:S02]  /*07b0*/  IMAD.WIDE R28, R8.reuse, 0x4, R28 ;  /* 0x00000004081c7825 */ /* 0x042fe400078e021c */
[----:B--2---:R1:W-:Y:S04]  /*07c0*/  ST.E desc[UR4][R4.64+0x54], R13 ;  /* 0x0000540d04007985 */ /* 0x0043e8000c101904 */
[----:B------:R-:W2:Y:S01]  /*07d0*/  LDG.E R15, desc[UR6][R28.64] ;  /* 0x000000061c0f7981 */ /* 0x000ea2000c1e1900 */
[----:B------:R-:W-:Y:S01]  /*07e0*/  IMAD.WIDE R20, R8, 0x4, R28 ;  /* 0x0000000408147825 */ /* 0x000fe200078e021c */
[----:B------:R-:W-:-:S02]  /*07f0*/  FSETP.GE.AND P1, PT, R17, RZ, PT ;  /* 0x000000ff1100720b */ /* 0x000fc40003f26000 */
[----:B------:R-:W-:Y:S02]  /*0800*/  FSETP.GE.AND P2, PT, R27, RZ, PT ;  /* 0x000000ff1b00720b */ /* 0x000fe40003f46000 */
[----:B------:R-:W-:Y:S02]  /*0810*/  FSETP.GE.AND P3, PT, R22, RZ, PT ;  /* 0x000000ff1600720b */ /* 0x000fe40003f66000 */
[----:B------:R-:W-:Y:S01]  /*0820*/  SEL R27, RZ, 0x800, !P0 ;  /* 0x00000800ff1b7807 */ /* 0x000fe20004000000 */
[----:B--2---:R-:W-:Y:S04]  /*0830*/  ST.E desc[UR4][R4.64+0x58], R15 ;  /* 0x0000580f04007985 */ /* 0x004fe8000c101904 */
[----:B------:R-:W2:Y:S01]  /*0840*/  LDG.E R17, desc[UR6][R20.64] ;  /* 0x0000000614117981 */ /* 0x000ea2000c1e1900 */
[----:B------:R-:W-:Y:S01]  /*0850*/  SEL R22, RZ, 0x1000, !P1 ;  /* 0x00001000ff167807 */ /* 0x000fe20004800000 */
[----:B------:R-:W-:Y:S01]  /*0860*/  IMAD.WIDE R28, R8, 0x4, R20 ;  /* 0x00000004081c7825 */ /* 0x000fe200078e0214 */
[----:B------:R-:W-:-:S02]  /*0870*/  SEL R24, RZ, 0x4000, !P3 ;  /* 0x00004000ff187807 */ /* 0x000fc40005800000 */
[----:B------:R-:W-:Y:S02]  /*0880*/  IADD3 R10, PT, PT, R22, R27, R10 ;  /* 0x0000001b160a7210 */ /* 0x000fe40007ffe00a */
[----:B------:R-:W-:-:S04]  /*0890*/  SEL R27, RZ, 0x2000, !P2 ;  /* 0x00002000ff1b7807 */ /* 0x000fc80005000000 */
[----:B------:R-:W-:Y:S01]  /*08a0*/  IADD3 R24, PT, PT, R24, R27, R10 ;  /* 0x0000001b18187210 */ /* 0x000fe20007ffe00a */
[----:B--2---:R-:W-:Y:S04]  /*08b0*/  ST.E desc[UR4][R4.64+0x5c], R17 ;  /* 0x00005c1104007985 */ /* 0x004fe8000c101904 */
[----:B------:R-:W2:Y:S01]  /*08c0*/  LDG.E R27, desc[UR6][R28.64] ;  /* 0x000000061c1b7981 */ /* 0x000ea2000c1e1900 */
[----:B------:R-:W-:-:S03]  /*08d0*/  IMAD.WIDE R20, R8, 0x4, R28 ;  /* 0x0000000408147825 */ /* 0x000fc600078e021c */
[----:B--2---:R-:W-:Y:S04]  /*08e0*/  ST.E desc[UR4][R4.64+0x60], R27 ;  /* 0x0000601b04007985 */ /* 0x004fe8000c101904 */
[----:B------:R2:W3:Y:S01]  /*08f0*/  LDG.E R29, desc[UR6][R20.64] ;  /* 0x00000006141d7981 */ /* 0x0004e2000c1e1900 */
[----:B------:R-:W-:Y:S01]  /*0900*/  FSETP.GE.AND P0, PT, R23, RZ, PT ;  /* 0x000000ff1700720b */ /* 0x000fe20003f06000 */
[C---:B--2---:R-:W-:Y:S02]  /*0910*/  IMAD.WIDE R20, R8.reuse, 0x4, R20 ;  /* 0x0000000408147825 */ /* 0x044fe400078e0214 */
[----:B---3--:R-:W-:Y:S04]  /*0920*/  ST.E desc[UR4][R4.64+0x64], R29 ;  /* 0x0000641d04007985 */ /* 0x008fe8000c101904 */
[----:B------:R-:W2:Y:S01]  /*0930*/  LDG.E R10, desc[UR6][R20.64] ;  /* 0x00000006140a7981 */ /* 0x000ea2000c1e1900 */
[----:B------:R-:W-:Y:S01]  /*0940*/  IMAD.WIDE R22, R8, 0x4, R20 ;  /* 0x0000000408167825 */ /* 0x000fe200078e0214 */
[----:B------:R-:W-:-:S02]  /*0950*/  FSETP.GE.AND P1, PT, R12, RZ, PT ;  /* 0x000000ff0c00720b */ /* 0x000fc40003f26000 */
[----:B------:R-:W-:Y:S02]  /*0960*/  FSETP.GE.AND P2, PT, R14, RZ, PT ;  /* 0x000000ff0e00720b */ /* 0x000fe40003f46000 */
[----:B------:R-:W-:Y:S02]  /*0970*/  FSETP.GE.AND P3, PT, R26, RZ, PT ;  /* 0x000000ff1a00720b */ /* 0x000fe40003f66000 */
[----:B------:R-:W-:Y:S01]  /*0980*/  SEL R14, RZ, 0x10000, !P1 ;  /* 0x00010000ff0e7807 */ /* 0x000fe20004800000 */
[----:B--2---:R2:W-:Y:S04]  /*0990*/  ST.E desc[UR4][R4.64+0x68], R10 ;  /* 0x0000680a04007985 */ /* 0x0045e8000c101904 */
[----:B------:R-:W3:Y:S01]  /*09a0*/  LDG.E R12, desc[UR6][R22.64] ;  /* 0x00000006160c7981 */ /* 0x000ee2000c1e1900 */
[----:B------:R-:W-:-:S02]  /*09b0*/  SEL R21, RZ, 0x8000, !P0 ;  /* 0x00008000ff157807 */ /* 0x000fc40004000000 */
[----:B-----5:R-:W-:Y:S02]  /*09c0*/  SEL R26, RZ, 0x40000, !P3 ;  /* 0x00040000ff1a7807 */ /* 0x020fe40005800000 */
[----:B------:R-:W-:Y:S01]  /*09d0*/  IADD3 R14, PT, PT, R14, R21, R24 ;  /* 0x000000150e0e7210 */ /* 0x000fe20007ffe018 */
[----:B------:R-:W-:Y:S01]  /*09e0*/  IMAD.WIDE R20, R8, 0x4, R22 ;  /* 0x0000000408147825 */ /* 0x000fe200078e0216 */
[----:B------:R-:W-:-:S04]  /*09f0*/  SEL R24, RZ, 0x20000, !P2 ;  /* 0x00020000ff187807 */ /* 0x000fc80005000000 */
[----:B------:R-:W-:Y:S01]  /*0a00*/  IADD3 R14, PT, PT, R26, R24, R14 ;  /* 0x000000181a0e7210 */ /* 0x000fe20007ffe00e */
[----:B---3--:R3:W-:Y:S04]  /*0a10*/  ST.E desc[UR4][R4.64+0x6c], R12 ;  /* 0x00006c0c04007985 */ /* 0x0087e8000c101904 */
[----:B------:R5:W4:Y:S02]  /*0a20*/  LDG.E R26, desc[UR6][R20.64] ;  /* 0x00000006141a7981 */ /* 0x000b24000c1e1900 */
[C---:B-----5:R-:W-:Y:S02]  /*0a30*/  IMAD.WIDE R20, R8.reuse, 0x4, R20 ;  /* 0x0000000408147825 */ /* 0x060fe400078e0214 */
[----:B----4-:R4:W-:Y:S04]  /*0a40*/  ST.E desc[UR4][R4.64+0x70], R26 ;  /* 0x0000701a04007985 */ /* 0x0109e8000c101904 */
[----:B------:R-:W5:Y:S01]  /*0a50*/  LDG.E R28, desc[UR6][R20.64] ;  /* 0x00000006141c7981 */ /* 0x000f62000c1e1900 */
[----:B------:R-:W-:Y:S01]  /*0a60*/  IMAD.WIDE R22, R8, 0x4, R20 ;  /* 0x0000000408167825 */ /* 0x000fe200078e0214 */
[----:B------:R-:W-:-:S02]  /*0a70*/  FSETP.GE.AND P0, PT, R25, RZ, PT ;  /* 0x000000ff1900720b */ /* 0x000fc40003f06000 */
[----:B-----5:R4:W-:Y:S04]  /*0a80*/  ST.E desc[UR4][R4.64+0x74], R28 ;  /* 0x0000741c04007985 */ /* 0x0209e8000c101904 */
[----:B------:R-:W5:Y:S01]  /*0a90*/  LDG.E R21, desc[UR6][R22.64] ;  /* 0x0000000616157981 */ /* 0x000f62000c1e1900 */
[----:B0-----:R-:W-:Y:S01]  /*0aa0*/  IMAD.WIDE R24, R8, 0x4, R22 ;  /* 0x0000000408187825 */ /* 0x001fe200078e0216 */
[----:B------:R-:W-:Y:S02]  /*0ab0*/  FSETP.GE.AND P1, PT, R11, RZ, PT ;  /* 0x000000ff0b00720b */ /* 0x000fe40003f26000 */
[----:B------:R-:W-:Y:S02]  /*0ac0*/  FSETP.GE.AND P2, PT, R13, RZ, PT ;  /* 0x000000ff0d00720b */ /* 0x000fe40003f46000 */
[----:B------:R-:W-:-:S02]  /*0ad0*/  SEL R11, RZ, 0x80000, !P0 ;  /* 0x00080000ff0b7807 */ /* 0x000fc40004000000 */
[----:B-1----:R-:W-:Y:S02]  /*0ae0*/  SEL R13, RZ, 0x100000, !P1 ;  /* 0x00100000ff0d7807 */ /* 0x002fe40004800000 */
[----:B------:R-:W-:Y:S02]  /*0af0*/  FSETP.GE.AND P0, PT, R15, RZ, PT ;  /* 0x000000ff0f00720b */ /* 0x000fe40003f06000 */
[----:B------:R-:W-:Y:S02]  /*0b00*/  IADD3 R11, PT, PT, R13, R11, R14 ;  /* 0x0000000b0d0b7210 */ /* 0x000fe40007ffe00e */
[----:B------:R-:W-:Y:S02]  /*0b10*/  SEL R14, RZ, 0x200000, !P2 ;  /* 0x00200000ff0e7807 */ /* 0x000fe40005000000 */
[----:B------:R-:W-:Y:S02]  /*0b20*/  SEL R13, RZ, 0x400000, !P0 ;  /* 0x00400000ff0d7807 */ /* 0x000fe40004000000 */
[----:B------:R-:W-:-:S02]  /*0b30*/  FSETP.GE.AND P0, PT, R17, RZ, PT ;  /* 0x000000ff1100720b */ /* 0x000fc40003f06000 */
[----:B------:R-:W-:Y:S01]  /*0b40*/  FSETP.GE.AND P1, PT, R27, RZ, PT ;  /* 0x000000ff1b00720b */ /* 0x000fe20003f26000 */
[----:B-----5:R4:W-:Y:S04]  /*0b50*/  ST.E desc[UR4][R4.64+0x78], R21 ;  /* 0x0000781504007985 */ /* 0x0209e8000c101904 */
[----:B------:R-:W5:Y:S01]  /*0b60*/  LDG.E R25, desc[UR6][R24.64] ;  /* 0x0000000618197981 */ /* 0x000f62000c1e1900 */
[----:B------:R-:W-:Y:S01]  /*0b70*/  IADD3 R11, PT, PT, R13, R14, R11 ;  /* 0x0000000e0d0b7210 */ /* 0x000fe20007ffe00b */
[----:B------:R-:W-:Y:S01]  /*0b80*/  VIADD R9, R9, 0x20 ;  /* 0x0000002009097836 */ /* 0x000fe20000000000 */
[----:B------:R-:W-:Y:S01]  /*0b90*/  SEL R14, RZ, 0x800000, !P0 ;  /* 0x00800000ff0e7807 */ /* 0x000fe20004000000 */
[----:B------:R-:W-:Y:S01]  /*0ba0*/  IMAD R6, R8, 0x20, R6 ;  /* 0x0000002008067824 */ /* 0x000fe200078e0206 */
[----:B------:R-:W-:-:S02]  /*0bb0*/  SEL R13, RZ, 0x1000000, !P1 ;  /* 0x01000000ff0d7807 */ /* 0x000fc40004800000 */
[----:B------:R-:W-:Y:S02]  /*0bc0*/  FSETP.GE.AND P0, PT, R29, RZ, PT ;  /* 0x000000ff1d00720b */ /* 0x000fe40003f06000 */
[----:B------:R-:W-:Y:S02]  /*0bd0*/  FSETP.GE.AND P1, PT, R10, RZ, PT ;  /* 0x000000ff0a00720b */ /* 0x000fe40003f26000 */
[----:B------:R-:W-:Y:S02]  /*0be0*/  IADD3 R13, PT, PT, R13, R14, R11 ;  /* 0x0000000e0d0d7210 */ /* 0x000fe40007ffe00b */
[----:B--2---:R-:W0:Y:S01]  /*0bf0*/  LDC.64 R10, c[0x0][0x388] ;  /* 0x0000e200ff0a7b82 */ /* 0x004e220000000a00 */
[----:B------:R-:W-:Y:S02]  /*0c00*/  SEL R14, RZ, 0x2000000, !P0 ;  /* 0x02000000ff0e7807 */ /* 0x000fe40004000000 */
[----:B------:R-:W-:Y:S02]  /*0c10*/  SEL R15, RZ, 0x4000000, !P1 ;  /* 0x04000000ff0f7807 */ /* 0x000fe40004800000 */
[----:B------:R-:W-:-:S02]  /*0c20*/  FSETP.GE.AND P0, PT, R12, RZ, PT ;  /* 0x000000ff0c00720b */ /* 0x000fc40003f06000 */
[----:B------:R-:W-:Y:S02]  /*0c30*/  FSETP.GE.AND P1, PT, R26, RZ, PT ;  /* 0x000000ff1a00720b */ /* 0x000fe40003f26000 */
[----:B------:R-:W-:Y:S02]  /*0c40*/  IADD3 R13, PT, PT, R15, R14, R13 ;  /* 0x0000000e0f0d7210 */ /* 0x000fe40007ffe00d */
[----:B---3--:R-:W-:Y:S02]  /*0c50*/  SEL R12, RZ, 0x8000000, !P0 ;  /* 0x08000000ff0c7807 */ /* 0x008fe40004000000 */
[----:B------:R-:W-:Y:S02]  /*0c60*/  SEL R14, RZ, 0x10000000, !P1 ;  /* 0x10000000ff0e7807 */ /* 0x000fe40004800000 */
[----:B------:R-:W-:Y:S02]  /*0c70*/  FSETP.GE.AND P0, PT, R28, RZ, PT ;  /* 0x000000ff1c00720b */ /* 0x000fe40003f06000 */
[----:B------:R-:W-:-:S02]  /*0c80*/  FSETP.GE.AND P1, PT, R21, RZ, PT ;  /* 0x000000ff1500720b */ /* 0x000fc40003f26000 */
[----:B------:R-:W-:Y:S02]  /*0c90*/  IADD3 R12, PT, PT, R14, R12, R13 ;  /* 0x0000000c0e0c7210 */ /* 0x000fe40007ffe00d */
[----:B------:R-:W-:Y:S02]  /*0ca0*/  SEL R13, RZ, 0x20000000, !P0 ;  /* 0x20000000ff0d7807 */ /* 0x000fe40004000000 */
[----:B------:R-:W-:Y:S02]  /*0cb0*/  SEL R14, RZ, 0x40000000, !P1 ;  /* 0x40000000ff0e7807 */ /* 0x000fe40004800000 */
[----:B------:R-:W-:Y:S01]  /*0cc0*/  LEA.HI.SX32 R15, R7, R16, 0x1b ;  /* 0x00000010070f7211 */ /* 0x000fe200078fdaff */
[----:B------:R-:W-:Y:S01]  /*0cd0*/  IMAD R7, R8, 0x20, R7 ;  /* 0x0000002008077824 */ /* 0x000fe200078e0207 */
[----:B------:R-:W-:-:S03]  /*0ce0*/  IADD3 R12, PT, PT, R14, R13, R12 ;  /* 0x0000000d0e0c7210 */ /* 0x000fc60007ffe00c */
[----:B0-----:R-:W-:Y:S01]  /*0cf0*/  IMAD.WIDE R10, R15, 0x4, R10 ;  /* 0x000000040f0a7825 */ /* 0x001fe200078e020a */
[----:B-----5:R-:W-:Y:S01]  /*0d00*/  FSETP.GE.AND P0, PT, R25, RZ, PT ;  /* 0x000000ff1900720b */ /* 0x020fe20003f06000 */
[----:B------:R4:W-:Y:S03]  /*0d10*/  ST.E desc[UR4][R4.64+0x7c], R25 ;  /* 0x00007c1904007985 */ /* 0x0009e6000c101904 */
[----:B------:R-:W-:Y:S02]  /*0d20*/  SEL R13, RZ, 0x80000000, !P0 ;  /* 0x80000000ff0d7807 */ /* 0x000fe40004000000 */
[----:B------:R-:W-:-:S03]  /*0d30*/  ISETP.GE.AND P0, PT, R9, R0, PT ;  /* 0x000000000900720c */ /* 0x000fc60003f06270 */
[----:B------:R-:W-:-:S05]  /*0d40*/  IMAD.IADD R13, R12, 0x1, R13 ;  /* 0x000000010c0d7824 */ /* 0x000fca00078e020d */
[----:B------:R4:W-:Y:S05]  /*0d50*/  STG.E desc[UR6][R10.64], R13 ;  /* 0x0000000d0a007986 */ /* 0x0009ea000c101906 */
[----:B------:R-:W-:Y:S05]  /*0d60*/  @!P0 BRA `(.L_x_9) ;  /* 0xfffffff400048947 */ /* 0x000fea000383ffff */
[----:B------:R-:W-:Y:S05]  /*0d70*/  BSYNC.RECONVERGENT B0 ;  /* 0x0000000000007941 */ /* 0x000fea0003800200 */
.L_x_8:
[----:B----4-:R-:W-:-:S07]  /*0d80*/  LEPC R20, `(.L_x_10) ;  /* 0x000000001014794e */ /* 0x010fce0000000000 */
[----:B------:R-:W-:Y:S05]  /*0d90*/  CALL.ABS.NOINC R2 ;  /* 0x0000000002007343 */ /* 0x000fea0003c00000 */
.L_x_10:
[----:B------:R-:W-:Y:S05]  /*0da0*/  EXIT ;  /* 0x000000000000794d */ /* 0x000fea0003800000 */
.L_x_11:
        /* <DEDUP_REMOVED lines=13> */
.L_x_20:


//--------------------- .text._Z23concatenate_rows_kernelPfPji --------------------------
	.section	.text._Z23concatenate_rows_kernelPfPji,"ax",@progbits
	.align	128
        .global         _Z23concatenate_rows_kernelPfPji
        .type           _Z23concatenate_rows_kernelPfPji,@function
        .size           _Z23concatenate_rows_kernelPfPji,(.L_x_21 - _Z23concatenate_rows_kernelPfPji)
        .other          _Z23concatenate_rows_kernelPfPji,@"STO_CUDA_ENTRY STV_DEFAULT"
_Z23concatenate_rows_kernelPfPji:
.text._Z23concatenate_rows_kernelPfPji:
[----:B------:R-:W-:Y:S01]  /*0000*/  LDC R1, c[0x0][0x37c] ;  /* 0x0000df00ff017b82 */ /* 0x000fe20000000800 */
[----:B------:R-:W0:Y:S07]  /*0010*/  S2R R3, SR_TID.X ;  /* 0x0000000000037919 */ /* 0x000e2e0000002100 */
[----:B------:R-:W0:Y:S01]  /*0020*/  S2UR UR4, SR_CTAID.X ;  /* 0x00000000000479c3 */ /* 0x000e220000002500 */
[----:B------:R-:W1:Y:S07]  /*0030*/  LDCU UR5, c[0x0][0x390] ;  /* 0x00007200ff0577ac */ /* 0x000e6e0008000800 */
[----:B------:R-:W0:Y:S02]  /*0040*/  LDC R0, c[0x0][0x360] ;  /* 0x0000d800ff007b82 */ /* 0x000e240000000800 */
[----:B0-----:R-:W-:-:S05]  /*0050*/  IMAD R0, R0, UR4, R3 ;  /* 0x0000000400007c24 */ /* 0x001fca000f8e0203 */
[----:B-1----:R-:W-:-:S13]  /*0060*/  ISETP.GE.AND P0, PT, R0, UR5, PT ;  /* 0x0000000500007c0c */ /* 0x002fda000bf06270 */
[----:B------:R-:W-:Y:S05]  /*0070*/  @P0 EXIT ;  /* 0x000000000000094d */ /* 0x000fea0003800000 */
[----:B------:R-:W0:Y:S01]  /*0080*/  LDC.64 R2, c[0x0][0x380] ;  /* 0x0000e000ff027b82 */ /* 0x000e220000000a00 */
[----:B------:R-:W1:Y:S01]  /*0090*/  LDCU.64 UR4, c[0x0][0x358] ;  /* 0x00006b00ff0477ac */ /* 0x000e620008000a00 */
[----:B------:R-:W-:-:S04]  /*00a0*/  IMAD.SHL.U32 R5, R0, 0x20, RZ ;  /* 0x0000002000057824 */ /* 0x000fc800078e00ff */
[----:B0-----:R-:W-:-:S05]  /*00b0*/  IMAD.WIDE R2, R5, 0x4, R2 ;  /* 0x0000000405027825 */ /* 0x001fca00078e0202 */
[----:B-1----:R-:W2:Y:S04]  /*00c0*/  LDG.E R8, desc[UR4][R2.64] ;  /* 0x0000000402087981 */ /* 0x002ea8000c1e1900 */
[----:B------:R-:W3:Y:S04]  /*00d0*/  LDG.E R6, desc[UR4][R2.64+0x4] ;  /* 0x0000040402067981 */ /* 0x000ee8000c1e1900 */
[----:B------:R-:W4:Y:S04]  /*00e0*/  LDG.E R7, desc[UR4][R2.64+0x8] ;  /* 0x0000080402077981 */ /* 0x000f28000c1e1900 */
[----:B------:R-:W5:Y:S04]  /*00f0*/  LDG.E R4, desc[UR4][R2.64+0xc] ;  /* 0x00000c0402047981 */ /* 0x000f68000c1e1900 */
        /* <DEDUP_REMOVED lines=16> */
[----:B------:R-:W5:Y:S01]  /*0200*/  LDG.E R27, desc[UR4][R2.64+0x7c] ;  /* 0x00007c04021b7981 */ /* 0x000f62000c1e1900 */
[----:B--2---:R-:W-:-:S03]  /*0210*/  FSETP.GE.AND P0, PT, R8, RZ, PT ;  /* 0x000000ff0800720b */ /* 0x004fc60003f06000 */
[----:B------:R-:W2:Y:S01]  /*0220*/  LDG.E R8, desc[UR4][R2.64+0x4c] ;  /* 0x00004c0402087981 */ /* 0x000ea2000c1e1900 */
[----:B---3--:R-:W-:Y:S02]  /*0230*/  FSETP.GE.AND P1, PT, R6, RZ, PT ;  /* 0x000000ff0600720b */ /* 0x008fe40003f26000 */
[----:B----4-:R-:W-:Y:S02]  /*0240*/  FSETP.GE.AND P2, PT, R7, RZ, PT ;  /* 0x000000ff0700720b */ /* 0x010fe40003f46000 */
[----:B------:R-:W-:Y:S02]  /*0250*/  SEL R6, RZ, 0x1, !P0 ;  /* 0x00000001ff067807 */ /* 0x000fe40004000000 */
[----:B------:R-:W-:Y:S02]  /*0260*/  SEL R7, RZ, 0x2, !P1 ;  /* 0x00000002ff077807 */ /* 0x000fe40004800000 */
[----:B------:R-:W-:Y:S02]  /*0270*/  SEL R24, RZ, 0x4, !P2 ;  /* 0x00000004ff187807 */ /* 0x000fe40005000000 */
[----:B-----5:R-:W-:-:S02]  /*0280*/  FSETP.GE.AND P0, PT, R4, RZ, PT ;  /* 0x000000ff0400720b */ /* 0x020fc40003f06000 */
[----:B------:R-:W-:Y:S01]  /*0290*/  IADD3 R25, PT, PT, R24, R7, R6 ;  /* 0x0000000718197210 */ /* 0x000fe20007ffe006 */
[----:B------:R-:W3:Y:S01]  /*02a0*/  LDG.E R4, desc[UR4][R2.64+0x5c] ;  /* 0x00005c0402047981 */ /* 0x000ee2000c1e1900 */
[----:B------:R-:W-:-:S03]  /*02b0*/  FSETP.GE.AND P1, PT, R5, RZ, PT ;  /* 0x000000ff0500720b */ /* 0x000fc60003f26000 */
[----:B------:R-:W4:Y:S01]  /*02c0*/  LDG.E R6, desc[UR4][R2.64+0x54] ;  /* 0x0000540402067981 */ /* 0x000f22000c1e1900 */
[----:B------:R-:W-:-:S03]  /*02d0*/  FSETP.GE.AND P2, PT, R21, RZ, PT ;  /* 0x000000ff1500720b */ /* 0x000fc60003f46000 */
[----:B------:R-:W5:Y:S01]  /*02e0*/  LDG.E R7, desc[UR4][R2.64+0x58] ;  /* 0x0000580402077981 */ /* 0x000f62000c1e1900 */
[----:B------:R-:W-:Y:S02]  /*02f0*/  SEL R26, RZ, 0x8, !P0 ;  /* 0x00000008ff1a7807 */ /* 0x000fe40004000000 */
[----:B------:R-:W-:Y:S01]  /*0300*/  SEL R21, RZ, 0x10, !P1 ;  /* 0x00000010ff157807 */ /* 0x000fe20004800000 */
[----:B------:R-:W3:Y:S01]  /*0310*/  LDG.E R5, desc[UR4][R2.64+0x60] ;  /* 0x0000600402057981 */ /* 0x000ee2000c1e1900 */
[----:B------:R-:W-:Y:S02]  /*0320*/  FSETP.GE.AND P0, PT, R20, RZ, PT ;  /* 0x000000ff1400720b */ /* 0x000fe40003f06000 */
[----:B------:R-:W-:Y:S01]  /*0330*/  IADD3 R26, PT, PT, R21, R26, R25 ;  /* 0x0000001a151a7210 */ /* 0x000fe20007ffe019 */
[----:B------:R-:W3:Y:S01]  /*0340*/  LDG.E R24, desc[UR4][R2.64+0x64] ;  /* 0x0000640402187981 */ /* 0x000ee2000c1e1900 */
[----:B------:R-:W-:Y:S02]  /*0350*/  SEL R21, RZ, 0x20, !P2 ;  /* 0x00000020ff157807 */ /* 0x000fe40005000000 */
[----:B------:R-:W-:Y:S01]  /*0360*/  SEL R20, RZ, 0x40, !P0 ;  /* 0x00000040ff147807 */ /* 0x000fe20004000000 */
[----:B------:R-:W3:Y:S03]  /*0370*/  LDG.E R25, desc[UR4][R2.64+0x68] ;  /* 0x0000680402197981 */ /* 0x000ee6000c1e1900 */
[----:B------:R-:W-:-:S02]  /*0380*/  IADD3 R26, PT, PT, R20, R21, R26 ;  /* 0x00000015141a7210 */ /* 0x000fc40007ffe01a */
[----:B------:R-:W3:Y:S04]  /*0390*/  LDG.E R20, desc[UR4][R2.64+0x6c] ;  /* 0x00006c0402147981 */ /* 0x000ee8000c1e1900 */
[----:B------:R-:W3:Y:S01]  /*03a0*/  LDG.E R21, desc[UR4][R2.64+0x70] ;  /* 0x0000700402157981 */ /* 0x000ee2000c1e1900 */
[----:B------:R-:W-:Y:S02]  /*03b0*/  FSETP.GE.AND P2, PT, R22, RZ, PT ;  /* 0x000000ff1600720b */ /* 0x000fe40003f46000 */
[----:B------:R-:W-:Y:S01]  /*03c0*/  FSETP.GE.AND P3, PT, R23, RZ, PT ;  /* 0x000000ff1700720b */ /* 0x000fe20003f66000 */
[----:B------:R-:W3:Y:S04]  /*03d0*/  LDG.E R22, desc[UR4][R2.64+0x74] ;  /* 0x0000740402167981 */ /* 0x000ee8000c1e1900 */
[----:B------:R0:W3:Y:S01]  /*03e0*/  LDG.E R23, desc[UR4][R2.64+0x78] ;  /* 0x0000780402177981 */ /* 0x0000e2000c1e1900 */
[----:B------:R-:W-:-:S02]  /*03f0*/  FSETP.GE.AND P1, PT, R19, RZ, PT ;  /* 0x000000ff1300720b */ /* 0x000fc40003f26000 */
[----:B------:R-:W-:Y:S02]  /*0400*/  FSETP.GE.AND P0, PT, R18, RZ, PT ;  /* 0x000000ff1200720b */ /* 0x000fe40003f06000 */
[----:B------:R-:W-:Y:S02]  /*0410*/  SEL R19, RZ, 0x80, !P2 ;  /* 0x00000080ff137807 */ /* 0x000fe40005000000 */
[----:B------:R-:W-:Y:S02]  /*0420*/  SEL R18, RZ, 0x100, !P3 ;  /* 0x00000100ff127807 */ /* 0x000fe40005800000 */
[----:B------:R-:W-:Y:S02]  /*0430*/  FSETP.GE.AND P2, PT, R17, RZ, PT ;  /* 0x000000ff1100720b */ /* 0x000fe40003f46000 */
[----:B------:R-:W-:Y:S02]  /*0440*/  IADD3 R18, PT, PT, R18, R19, R26 ;  /* 0x0000001312127210 */ /* 0x000fe40007ffe01a */
[----:B------:R-:W-:-:S02]  /*0450*/  SEL R19, RZ, 0x400, !P0 ;  /* 0x00000400ff137807 */ /* 0x000fc40004000000 */
[----:B------:R-:W-:Y:S02]  /*0460*/  SEL R17, RZ, 0x200, !P1 ;  /* 0x00000200ff117807 */ /* 0x000fe40004800000 */
[----:B------:R-:W-:Y:S02]  /*0470*/  FSETP.GE.AND P0, PT, R16, RZ, PT ;  /* 0x000000ff1000720b */ /* 0x000fe40003f06000 */
[----:B------:R-:W-:Y:S02]  /*0480*/  IADD3 R17, PT, PT, R19, R17, R18 ;  /* 0x0000001113117210 */ /* 0x000fe40007ffe012 */
[----:B0-----:R-:W-:Y:S02]  /*0490*/  SEL R2, RZ, 0x800, !P2 ;  /* 0x00000800ff027807 */ /* 0x001fe40005000000 */
[----:B------:R-:W-:Y:S02]  /*04a0*/  SEL R3, RZ, 0x1000, !P0 ;  /* 0x00001000ff037807 */ /* 0x000fe40004000000 */
[----:B------:R-:W-:-:S02]  /*04b0*/  FSETP.GE.AND P0, PT, R14, RZ, PT ;  /* 0x000000ff0e00720b */ /* 0x000fc40003f06000 */
[----:B------:R-:W-:Y:S02]  /*04c0*/  FSETP.GE.AND P1, PT, R15, RZ, PT ;  /* 0x000000ff0f00720b */ /* 0x000fe40003f26000 */
[----:B------:R-:W-:Y:S02]  /*04d0*/  IADD3 R2, PT, PT, R3, R2, R17 ;  /* 0x0000000203027210 */ /* 0x000fe40007ffe011 */
[----:B------:R-:W-:Y:S02]  /*04e0*/  SEL R3, RZ, 0x2000, !P0 ;  /* 0x00002000ff037807 */ /* 0x000fe40004000000 */
[----:B------:R-:W-:Y:S02]  /*04f0*/  SEL R14, RZ, 0x4000, !P1 ;  /* 0x00004000ff0e7807 */ /* 0x000fe40004800000 */
[----:B------:R-:W-:Y:S02]  /*0500*/  FSETP.GE.AND P0, PT, R12, RZ, PT ;  /* 0x000000ff0c00720b */ /* 0x000fe40003f06000 */
[----:B------:R-:W-:-:S02]  /*0510*/  FSETP.GE.AND P1, PT, R13, RZ, PT ;  /* 0x000000ff0d00720b */ /* 0x000fc40003f26000 */
[----:B------:R-:W-:Y:S02]  /*0520*/  IADD3 R2, PT, PT, R14, R3, R2 ;  /* 0x000000030e027210 */ /* 0x000fe40007ffe002 */
[----:B------:R-:W-:Y:S02]  /*0530*/  SEL R3, RZ, 0x8000, !P0 ;  /* 0x00008000ff037807 */ /* 0x000fe40004000000 */
[----:B------:R-:W-:Y:S02]  /*0540*/  SEL R12, RZ, 0x10000, !P1 ;  /* 0x00010000ff0c7807 */ /* 0x000fe40004800000 */
[----:B------:R-:W-:Y:S02]  /*0550*/  FSETP.GE.AND P0, PT, R10, RZ, PT ;  /* 0x000000ff0a00720b */ /* 0x000fe40003f06000 */
[----:B------:R-:W-:Y:S02]  /*0560*/  FSETP.GE.AND P1, PT, R11, RZ, PT ;  /* 0x000000ff0b00720b */ /* 0x000fe40003f26000 */
[----:B------:R-:W-:-:S02]  /*0570*/  IADD3 R2, PT, PT, R12, R3, R2 ;  /* 0x000000030c027210 */ /* 0x000fc40007ffe002 */
[----:B------:R-:W-:Y:S02]  /*0580*/  SEL R3, RZ, 0x20000, !P0 ;  /* 0x00020000ff037807 */ /* 0x000fe40004000000 */
[----:B------:R-:W-:Y:S02]  /*0590*/  SEL R10, RZ, 0x40000, !P1 ;  /* 0x00040000ff0a7807 */ /* 0x000fe40004800000 */
[----:B------:R-:W-:Y:S02]  /*05a0*/  FSETP.GE.AND P1, PT, R9, RZ, PT ;  /* 0x000000ff0900720b */ /* 0x000fe40003f26000 */
[----:B------:R-:W-:Y:S02]  /*05b0*/  IADD3 R2, PT, PT, R10, R3, R2 ;  /* 0x000000030a027210 */ /* 0x000fe40007ffe002 */
[----:B--2---:R-:W-:Y:S02]  /*05c0*/  FSETP.GE.AND P0, PT, R8, RZ, PT ;  /* 0x000000ff0800720b */ /* 0x004fe40003f06000 */
[----:B------:R-:W-:-:S02]  /*05d0*/  SEL R8, RZ, 0x100000, !P1 ;  /* 0x00100000ff087807 */ /* 0x000fc40004800000 */
[----:B------:R-:W-:-:S04]  /*05e0*/  SEL R3, RZ, 0x80000, !P0 ;  /* 0x00080000ff037807 */ /* 0x000fc80004000000 */
[----:B------:R-:W-:Y:S02]  /*05f0*/  IADD3 R2, PT, PT, R8, R3, R2 ;  /* 0x0000000308027210 */ /* 0x000fe40007ffe002 */
[----:B----4-:R-:W-:Y:S02]  /*0600*/  FSETP.GE.AND P0, PT, R6, RZ, PT ;  /* 0x000000ff0600720b */ /* 0x010fe40003f06000 */
[----:B-----5:R-:W-:Y:S02]  /*0610*/  FSETP.GE.AND P1, PT, R7, RZ, PT ;  /* 0x000000ff0700720b */ /* 0x020fe40003f26000 */
[----:B------:R-:W-:Y:S02]  /*0620*/  SEL R3, RZ, 0x200000, !P0 ;  /* 0x00200000ff037807 */ /* 0x000fe40004000000 */
[----:B------:R-:W-:Y:S02]  /*0630*/  SEL R6, RZ, 0x400000, !P1 ;  /* 0x00400000ff067807 */ /* 0x000fe40004800000 */
[----:B---3--:R-:W-:-:S02]  /*0640*/  FSETP.GE.AND P0, PT, R4, RZ, PT ;  /* 0x000000ff0400720b */ /* 0x008fc40003f06000 */
[----:B------:R-:W-:Y:S02]  /*0650*/  FSETP.GE.AND P1, PT, R5, RZ, PT ;  /* 0x000000ff0500720b */ /* 0x000fe40003f26000 */
[----:B------:R-:W-:Y:S02]  /*0660*/  IADD3 R6, PT, PT, R6, R3, R2 ;  /* 0x0000000306067210 */ /* 0x000fe40007ffe002 */
[----:B------:R-:W-:Y:S01]  /*0670*/  SEL R5, RZ, 0x800000, !P0 ;  /* 0x00800000ff057807 */ /* 0x000fe20004000000 */
[----:B------:R-:W0:Y:S01]  /*0680*/  LDC.64 R2, c[0x0][0x388] ;  /* 0x0000e200ff027b82 */ /* 0x000e220000000a00 */
        /* <DEDUP_REMOVED lines=12> */
[----:B------:R-:W-:Y:S02]  /*0750*/  FSETP.GE.AND P1, PT, R23, RZ, PT ;  /* 0x000000ff1700720b */ /* 0x000fe40003f26000 */
[----:B------:R-:W-:Y:S02]  /*0760*/  IADD3 R4, PT, PT, R6, R5, R4 ;  /* 0x0000000506047210 */ /* 0x000fe40007ffe004 */
[----:B------:R-:W-:-:S02]  /*0770*/  FSETP.GE.AND P2, PT, R27, RZ, PT ;  /* 0x000000ff1b00720b */ /* 0x000fc40003f46000 */
[----:B------:R-:W-:Y:S02]  /*0780*/  SEL R5, RZ, 0x20000000, !P0 ;  /* 0x20000000ff057807 */ /* 0x000fe40004000000 */
[----:B------:R-:W-:Y:S02]  /*0790*/  SEL R6, RZ, 0x40000000, !P1 ;  /* 0x40000000ff067807 */ /* 0x000fe40004800000 */
[----:B------:R-:W-:Y:S02]  /*07a0*/  SEL R7, RZ, 0x80000000, !P2 ;  /* 0x80000000ff077807 */ /* 0x000fe40005000000 */
[----:B------:R-:W-:Y:S01]  /*07b0*/  IADD3 R4, PT, PT, R6, R5, R4 ;  /* 0x0000000506047210 */ /* 0x000fe20007ffe004 */
[----:B0-----:R-:W-:-:S04]  /*07c0*/  IMAD.WIDE R2, R0, 0x4, R2 ;  /* 0x0000000400027825 */ /* 0x001fc800078e0202 */
[----:B------:R-:W-:-:S05]  /*07d0*/  IMAD.IADD R7, R4, 0x1, R7 ;  /* 0x0000000104077824 */ /* 0x000fca00078e0207 */
[----:B------:R-:W-:Y:S01]  /*07e0*/  STG.E desc[UR4][R2.64], R7 ;  /* 0x0000000702007986 */ /* 0x000fe2000c101904 */
[----:B------:R-:W-:Y:S05]  /*07f0*/  EXIT ;  /* 0x000000000000794d */ /* 0x000fea0003800000 */
.L_x_12:
        /* <DEDUP_REMOVED lines=16> */
.L_x_21:


//--------------------- .text._Z4gemmPfS_S_iii    --------------------------
	.section	.text._Z4gemmPfS_S_iii,"ax",@progbits
	.align	128
        .global         _Z4gemmPfS_S_iii
        .type           _Z4gemmPfS_S_iii,@function
        .size           _Z4gemmPfS_S_iii,(.L_x_22 - _Z4gemmPfS_S_iii)
        .other          _Z4gemmPfS_S_iii,@"STO_CUDA_ENTRY STV_DEFAULT"
_Z4gemmPfS_S_iii:
.text._Z4gemmPfS_S_iii:
[----:B------:R-:W-:Y:S01]  /*0000*/  LDC R1, c[0x0][0x37c] ;  /* 0x0000df00ff017b82 */ /* 0x000fe20000000800 */
[----:B------:R-:W0:Y:S07]  /*0010*/  LDCU UR16, c[0x0][0x39c] ;  /* 0x00007380ff1077ac */ /* 0x000e2e0008000800 */
[----:B------:R-:W1:Y:S01]  /*0020*/  S2UR UR5, SR_CTAID.X ;  /* 0x00000000000579c3 */ /* 0x000e620000002500 */
[----:B------:R-:W2:Y:S01]  /*0030*/  S2R R0, SR_TID.Y ;  /* 0x0000000000007919 */ /* 0x000ea20000002200 */
[----:B------:R-:W-:Y:S01]  /*0040*/  HFMA2 R17, -RZ, RZ, 0, 0 ;  /* 0x00000000ff117431 */ /* 0x000fe200000001ff */
[----:B------:R-:W3:Y:S01]  /*0050*/  LDCU UR15, c[0x0][0x3a0] ;  /* 0x00007400ff0f77ac */ /* 0x000ee20008000800 */
[----:B------:R-:W4:Y:S01]  /*0060*/  S2R R3, SR_TID.X ;  /* 0x0000000000037919 */ /* 0x000f220000002100 */
[----:B------:R-:W1:Y:S03]  /*0070*/  LDCU.64 UR12, c[0x0][0x358] ;  /* 0x00006b00ff0c77ac */ /* 0x000e660008000a00 */
[----:B------:R-:W2:Y:S01]  /*0080*/  S2UR UR14, SR_CTAID.Y ;  /* 0x00000000000e79c3 */ /* 0x000ea20000002600 */
[----:B0-----:R-:W-:-:S02]  /*0090*/  UISETP.GE.AND UP0, UPT, UR16, 0x10, UPT ;  /* 0x000000101000788c */ /* 0x001fc4000bf06270 */
[----:B------:R-:W-:Y:S02]  /*00a0*/  USHF.R.S32.HI UR4, URZ, 0x1f, UR16 ;  /* 0x0000001fff047899 */ /* 0x000fe40008011410 */
[----:B---3--:R-:W-:Y:S02]  /*00b0*/  USHF.L.U32 UR8, UR15, 0x4, URZ ;  /* 0x000000040f087899 */ /* 0x008fe400080006ff */
[----:B------:R-:W-:Y:S02]  /*00c0*/  ULEA.HI UR4, UR4, UR16, URZ, 0x4 ;  /* 0x0000001004047291 */ /* 0x000fe4000f8f20ff */
[----:B-1----:R-:W-:Y:S01]  /*00d0*/  USHF.L.U32 UR5, UR5, 0x4, URZ ;  /* 0x0000000405057899 */ /* 0x002fe200080006ff */
[----:B------:R-:W-:Y:S11]  /*00e0*/  BRA.U !UP0, `(.L_x_13) ;  /* 0x0000001908447547 */ /* 0x000ff6000b800000 */
[----:B------:R-:W0:Y:S01]  /*00f0*/  S2UR UR7, SR_CgaCtaId ;  /* 0x00000000000779c3 */ /* 0x000e220000008800 */
[----:B------:R-:W-:Y:S01]  /*0100*/  USHF.R.S32.HI UR6, URZ, 0x4, UR4 ;  /* 0x00000004ff067899 */ /* 0x000fe20008011404 */
[C-C-:B--2-4-:R-:W-:Y:S01]  /*0110*/  IMAD R21, R0.reuse, UR16, R3.reuse ;  /* 0x0000001000157c24 */ /* 0x154fe2000f8e0203 */
[----:B------:R-:W-:Y:S01]  /*0120*/  USHF.L.U32 UR9, UR14, 0x4, URZ ;  /* 0x000000040e097899 */ /* 0x000fe200080006ff */
[----:B------:R-:W-:Y:S01]  /*0130*/  IMAD R7, R0, UR15, R3 ;  /* 0x0000000f00077c24 */ /* 0x000fe2000f8e0203 */
[----:B------:R-:W-:Y:S01]  /*0140*/  UMOV UR4, 0x400 ;  /* 0x0000040000047882 */ /* 0x000fe20000000000 */
[----:B------:R-:W-:Y:S01]  /*0150*/  UIADD3 UR11, UPT, UPT, UR6, -0x1, URZ ;  /* 0xffffffff060b7890 */ /* 0x000fe2000fffe0ff */
[----:B------:R-:W-:Y:S02]  /*0160*/  MOV R17, RZ ;  /* 0x000000ff00117202 */ /* 0x000fe40000000f00 */
[----:B------:R-:W-:Y:S01]  /*0170*/  MOV R2, UR9 ;  /* 0x0000000900027c02 */ /* 0x000fe20008000f00 */
[----:B------:R-:W-:Y:S01]  /*0180*/  UISETP.GE.U32.AND UP0, UPT, UR11, 0x3, UPT ;  /* 0x000000030b00788c */ /* 0x000fe2000bf06070 */
[----:B------:R-:W-:-:S03]  /*0190*/  SHF.R.S32.HI R4, RZ, 0x1f, R7 ;  /* 0x0000001fff047819 */ /* 0x000fc60000011407 */
[----:B------:R-:W-:Y:S01]  /*01a0*/  IMAD R21, R2, UR16, R21 ;  /* 0x0000001002157c24 */ /* 0x000fe2000f8e0215 */
[----:B0-----:R-:W-:Y:S02]  /*01b0*/  ULEA UR10, UR7, UR4, 0x18 ;  /* 0x00000004070a7291 */ /* 0x001fe4000f8ec0ff */
[----:B------:R-:W-:-:S04]  /*01c0*/  UIADD3 UR4, UPT, UPT, UR4, 0x400, URZ ;  /* 0x0000040004047890 */ /* 0x000fc8000fffe0ff */
[----:B------:R-:W-:Y:S01]  /*01d0*/  ULEA UR4, UR7, UR4, 0x18 ;  /* 0x0000000407047291 */ /* 0x000fe2000f8ec0ff */
[----:B------:R-:W-:-:S04]  /*01e0*/  LEA R2, R0, UR10, 0x6 ;  /* 0x0000000a00027c11 */ /* 0x000fc8000f8e30ff */
[C---:B------:R-:W-:Y:S02]  /*01f0*/  LEA R20, R3.reuse, R2, 0x2 ;  /* 0x0000000203147211 */ /* 0x040fe400078e10ff */
[----:B------:R-:W-:Y:S01]  /*0200*/  LEA R5, R3, UR4, 0x2 ;  /* 0x0000000403057c11 */ /* 0x000fe2000f8e10ff */
[----:B------:R-:W-:-:S03]  /*0210*/  UMOV UR4, URZ ;  /* 0x000000ff00047c82 */ /* 0x000fc60008000000 */
[----:B------:R-:W-:Y:S01]  /*0220*/  LEA R6, R0, R5, 0x6 ;  /* 0x0000000500067211 */ /* 0x000fe200078e30ff */
[----:B------:R-:W-:Y:S06]  /*0230*/  BRA.U !UP0, `(.L_x_14) ;  /* 0x0000000d08607547 */ /* 0x000fec000b800000 */
[----:B------:R-:W0:Y:S01]  /*0240*/  LDC.64 R18, c[0x0][0x380] ;  /* 0x0000e000ff127b82 */ /* 0x000e220000000a00 */
[----:B------:R-:W-:Y:S01]  /*0250*/  IADD3 R8, PT, PT, R0, UR9, RZ ;  /* 0x0000000900087c10 */ /* 0x000fe2000fffe0ff */
[----:B------:R-:W-:Y:S01]  /*0260*/  ULOP3.LUT UR4, UR6, 0x7fffffc, URZ, 0xc0, !UPT ;  /* 0x07fffffc06047892 */ /* 0x000fe2000f8ec0ff */
[----:B------:R-:W-:Y:S01]  /*0270*/  MOV R17, RZ ;  /* 0x000000ff00117202 */ /* 0x000fe20000000f00 */
[----:B------:R-:W-:Y:S02]  /*0280*/  UIADD3 UR10, UPT, UPT, UR8, UR5, URZ ;  /* 0x00000005080a7290 */ /* 0x000fe4000fffe0ff */
[----:B------:R-:W-:Y:S01]  /*0290*/  IMAD R8, R8, UR16, R3 ;  /* 0x0000001008087c24 */ /* 0x000fe2000f8e0203 */
[----:B------:R-:W1:Y:S04]  /*02a0*/  LDCU.64 UR18, c[0x0][0x388] ;  /* 0x00007100ff1277ac */ /* 0x000e680008000a00 */
[----:B------:R-:W-:Y:S01]  /*02b0*/  IADD3 R16, PT, PT, R8, 0x20, RZ ;  /* 0x0000002008107810 */ /* 0x000fe20007ffe0ff */
[----:B------:R-:W-:-:S02]  /*02c0*/  ULEA UR9, UR15, UR5, 0x5 ;  /* 0x000000050f097291 */ /* 0x000fc4000f8e28ff */
[----:B------:R-:W-:Y:S02]  /*02d0*/  UIMAD UR11, UR15, 0x30, UR5 ;  /* 0x000000300f0b78a4 */ /* 0x000fe4000f8e0205 */
[----:B------:R-:W-:Y:S01]  /*02e0*/  UIADD3 UR4, UPT, UPT, -UR4, URZ, URZ ;  /* 0x000000ff04047290 */ /* 0x000fe2000fffe1ff */
[----:B------:R-:W-:-:S11]  /*02f0*/  UMOV UR7, UR5 ;  /* 0x0000000500077c82 */ /* 0x000fd60008000000 */
.L_x_15:
[----:B------:R-:W-:Y:S02]  /*0300*/  IADD3 R10, P0, PT, R7, UR7, RZ ;  /* 0x00000007070a7c10 */ /* 0x000fe4000ff1e0ff */
[----:B------:R-:W-:Y:S02]  /*0310*/  MOV R11, UR7 ;  /* 0x00000007000b7c02 */ /* 0x000fe40008000f00 */
[----:B------:R-:W-:Y:S02]  /*0320*/  IADD3 R9, PT, PT, R16, -0x20, RZ ;  /* 0xffffffe010097810 */ /* 0x000fe40007ffe0ff */
[----:B------:R-:W-:Y:S02]  /*0330*/  LEA.HI.X.SX32 R11, R11, R4, 0x1, P0 ;  /* 0x000000040b0b7211 */ /* 0x000fe400000f0eff */
[----:B-1----:R-:W-:Y:S01]  /*0340*/  LEA R24, P0, R10, UR18, 0x2 ;  /* 0x000000120a187c11 */ /* 0x002fe2000f8010ff */
[----:B0-----:R-:W-:-:S03]  /*0350*/  IMAD.WIDE.U32 R8, R9, 0x4, R18 ;  /* 0x0000000409087825 */ /* 0x001fc600078e0012 */
[----:B------:R-:W-:Y:S02]  /*0360*/  LEA.HI.X R25, R10, UR19, R11, 0x2, P0 ;  /* 0x000000130a197c11 */ /* 0x000fe400080f140b */
[----:B------:R-:W2:Y:S04]  /*0370*/  LDG.E R29, desc[UR12][R8.64] ;  /* 0x0000000c081d7981 */ /* 0x000ea8000c1e1900 */
[----:B------:R-:W3:Y:S04]  /*0380*/  LDG.E R25, desc[UR12][R24.64] ;  /* 0x0000000c18197981 */ /* 0x000ee8000c1e1900 */
        /* <DEDUP_REMOVED lines=8> */
[----:B------:R-:W-:Y:S04]  /*0410*/  LDS R23, [R5+0x100] ;  /* 0x0001000005177984 */ /* 0x000fe80000000800 */
[----:B------:R-:W4:Y:S04]  /*0420*/  LDS.128 R8, [R2+0x10] ;  /* 0x0000100002087984 */ /* 0x000f280000000c00 */
[----:B------:R-:W-:Y:S04]  /*0430*/  LDS R24, [R5+0x1c0] ;  /* 0x0001c00005187984 */ /* 0x000fe80000000800 */
[----:B------:R-:W-:Y:S01]  /*0440*/  LDS R25, [R5+0x200] ;  /* 0x0002000005197984 */ /* 0x000fe20000000800 */
[----:B0-----:R-:W-:-:S03]  /*0450*/  FFMA R12, R12, R22, R17 ;  /* 0x000000160c0c7223 */ /* 0x001fc60000000011 */
[----:B------:R-:W0:Y:S01]  /*0460*/  LDS R22, [R5+0x140] ;  /* 0x0001400005167984 */ /* 0x000e220000000800 */
[----:B-1----:R-:W-:-:S03]  /*0470*/  FFMA R12, R28, R13, R12 ;  /* 0x0000000d1c0c7223 */ /* 0x002fc6000000000c */
[----:B------:R-:W1:Y:S01]  /*0480*/  LDS R17, [R5+0x180] ;  /* 0x0001800005117984 */ /* 0x000e620000000800 */
[----:B--2---:R-:W-:-:S03]  /*0490*/  FFMA R27, R27, R14, R12 ;  /* 0x0000000e1b1b7223 */ /* 0x004fc6000000000c */
[----:B------:R-:W-:Y:S01]  /*04a0*/  LDS R28, [R5+0x340] ;  /* 0x00034000051c7984 */ /* 0x000fe20000000800 */
[----:B---3--:R-:W-:-:S03]  /*04b0*/  FFMA R27, R26, R15, R27 ;  /* 0x0000000f1a1b7223 */ /* 0x008fc6000000001b */
[----:B------:R-:W2:Y:S04]  /*04c0*/  LDS.128 R12, [R2+0x20] ;  /* 0x00002000020c7984 */ /* 0x000ea80000000c00 */
[----:B------:R-:W-:Y:S01]  /*04d0*/  LDS R26, [R5+0x3c0] ;  /* 0x0003c000051a7984 */ /* 0x000fe20000000800 */
[----:B----4-:R-:W-:-:S03]  /*04e0*/  FFMA R23, R8, R23, R27 ;  /* 0x0000001708177223 */ /* 0x010fc6000000001b */
[----:B------:R-:W3:Y:S04]  /*04f0*/  LDS R8, [R5+0x240] ;  /* 0x0002400005087984 */ /* 0x000ee80000000800 */
[----:B------:R-:W4:Y:S01]  /*0500*/  LDS R27, [R5+0x280] ;  /* 0x00028000051b7984 */ /* 0x000f220000000800 */
[----:B0-----:R-:W-:Y:S01]  /*0510*/  FFMA R22, R22, R9, R23 ;  /* 0x0000000916167223 */ /* 0x001fe20000000017 */
[----:B------:R-:W-:Y:S02]  /*0520*/  IADD3 R9, P0, PT, R7, UR10, RZ ;  /* 0x0000000a07097c10 */ /* 0x000fe4000ff1e0ff */
[----:B------:R-:W-:Y:S01]  /*0530*/  MOV R23, UR10 ;  /* 0x0000000a00177c02 */ /* 0x000fe20008000f00 */
[----:B-1----:R-:W-:-:S03]  /*0540*/  FFMA R17, R17, R10, R22 ;  /* 0x0000000a11117223 */ /* 0x002fc60000000016 */
[----:B------:R-:W-:Y:S01]  /*0550*/  LEA.HI.X.SX32 R10, R23, R4, 0x1, P0 ;  /* 0x00000004170a7211 */ /* 0x000fe200000f0eff */
[----:B------:R-:W-:Y:S01]  /*0560*/  FFMA R11, R24, R11, R17 ;  /* 0x0000000b180b7223 */ /* 0x000fe20000000011 */
[C---:B------:R-:W-:Y:S01]  /*0570*/  LEA R22, P0, R9.reuse, UR18, 0x2 ;  /* 0x0000001209167c11 */ /* 0x040fe2000f8010ff */
[----:B------:R-:W-:Y:S02]  /*0580*/  LDS R17, [R5+0x380] ;  /* 0x0003800005117984 */ /* 0x000fe40000000800 */
[----:B--2---:R-:W-:Y:S01]  /*0590*/  FFMA R11, R12, R25, R11 ;  /* 0x000000190c0b7223 */ /* 0x004fe2000000000b */
[----:B------:R-:W-:Y:S01]  /*05a0*/  LEA.HI.X R23, R9, UR19, R10, 0x2, P0 ;  /* 0x0000001309177c11 */ /* 0x000fe200080f140a */
[----:B------:R-:W0:Y:S01]  /*05b0*/  LDS R12, [R5+0x2c0] ;  /* 0x0002c000050c7984 */ /* 0x000e220000000800 */
[----:B------:R-:W-:Y:S01]  /*05c0*/  IADD3 R25, PT, PT, R16, -0x10, RZ ;  /* 0xfffffff010197810 */ /* 0x000fe20007ffe0ff */
[----:B---3--:R-:W-:Y:S02]  /*05d0*/  FFMA R8, R8, R13, R11 ;  /* 0x0000000d08087223 */ /* 0x008fe4000000000b */
[----:B------:R-:W-:Y:S02]  /*05e0*/  LDS R13, [R5+0x300] ;  /* 0x00030000050d7984 */ /* 0x000fe40000000800 */
[----:B----4-:R-:W-:-:S02]  /*05f0*/  FFMA R27, R27, R14, R8 ;  /* 0x0000000e1b1b7223 */ /* 0x010fc40000000008 */
[----:B------:R-:W1:Y:S01]  /*0600*/  LDS.128 R8, [R2+0x30] ;  /* 0x0000300002087984 */ /* 0x000e620000000c00 */
[----:B------:R-:W-:Y:S01]  /*0610*/  BAR.SYNC.DEFER_BLOCKING 0x0 ;  /* 0x0000000000007b1d */ /* 0x000fe20000010000 */
[----:B------:R-:W-:-:S06]  /*0620*/  IMAD.WIDE.U32 R24, R25, 0x4, R18 ;  /* 0x0000000419187825 */ /* 0x000fcc00078e0012 */
[----:B------:R-:W2:Y:S04]  /*0630*/  LDG.E R25, desc[UR12][R24.64] ;  /* 0x0000000c18197981 */ /* 0x000ea8000c1e1900 */
[----:B------:R-:W3:Y:S01]  /*0640*/  LDG.E R22, desc[UR12][R22.64] ;  /* 0x0000000c16167981 */ /* 0x000ee2000c1e1900 */
[----:B0-----:R-:W-:-:S04]  /*0650*/  FFMA R15, R12, R15, R27 ;  /* 0x0000000f0c0f7223 */ /* 0x001fc8000000001b */
[----:B-1----:R-:W-:-:S04]  /*0660*/  FFMA R8, R8, R13, R15 ;  /* 0x0000000d08087223 */ /* 0x002fc8000000000f */
[----:B------:R-:W-:-:S04]  /*0670*/  FFMA R8, R28, R9, R8 ;  /* 0x000000091c087223 */ /* 0x000fc80000000008 */
[----:B------:R-:W-:Y:S01]  /*0680*/  FFMA R17, R17, R10, R8 ;  /* 0x0000000a11117223 */ /* 0x000fe20000000008 */
[----:B--2---:R0:W-:Y:S04]  /*0690*/  STS [R20], R25 ;  /* 0x0000001914007388 */ /* 0x0041e80000000800 */
[----:B---3--:R-:W-:Y:S01]  /*06a0*/  STS [R6], R22 ;  /* 0x0000001606007388 */ /* 0x008fe20000000800 */
[----:B------:R-:W-:Y:S01]  /*06b0*/  BAR.SYNC.DEFER_BLOCKING 0x0 ;  /* 0x0000000000007b1d */ /* 0x000fe20000010000 */
[----:B0-----:R-:W-:-:S05]  /*06c0*/  FFMA R25, R26, R11, R17 ;  /* 0x0000000b1a197223 */ /* 0x001fca0000000011 */
[----:B------:R-:W-:Y:S04]  /*06d0*/  LDS R27, [R5] ;  /* 0x00000000051b7984 */ /* 0x000fe80000000800 */
[----:B------:R-:W0:Y:S04]  /*06e0*/  LDS.128 R12, [R2] ;  /* 0x00000000020c7984 */ /* 0x000e280000000c00 */
[----:B------:R-:W1:Y:S04]  /*06f0*/  LDS R29, [R5+0x40] ;  /* 0x00004000051d7984 */ /* 0x000e680000000800 */
[----:B------:R-:W2:Y:S04]  /*0700*/  LDS R23, [R5+0x80] ;  /* 0x0000800005177984 */ /* 0x000ea80000000800 */
[----:B------:R-:W3:Y:S04]  /*0710*/  LDS R24, [R5+0xc0] ;  /* 0x0000c00005187984 */ /* 0x000ee80000000800 */
[----:B------:R-:W-:Y:S04]  /*0720*/  LDS R17, [R5+0x100] ;  /* 0x0001000005117984 */ /* 0x000fe80000000800 */
[----:B------:R-:W4:Y:S04]  /*0730*/  LDS.128 R8, [R2+0x10] ;  /* 0x0000100002087984 */ /* 0x000f280000000c00 */
[----:B------:R-:W5:Y:S04]  /*0740*/  LDS R22, [R5+0x140] ;  /* 0x0001400005167984 */ /* 0x000f680000000800 */
[----:B------:R-:W-:Y:S04]  /*0750*/  LDS R26, [R5+0x1c0] ;  /* 0x0001c000051a7984 */ /* 0x000fe80000000800 */
[----:B------:R-:W-:Y:S01]  /*0760*/  LDS R28, [R5+0x340] ;  /* 0x00034000051c7984 */ /* 0x000fe20000000800 */
[----:B0-----:R-:W-:-:S03]  /*0770*/  FFMA R12, R12, R27, R25 ;  /* 0x0000001b0c0c7223 */ /* 0x001fc60000000019 */
[----:B------:R-:W0:Y:S01]  /*0780*/  LDS R25, [R5+0x180] ;  /* 0x0001800005197984 */ /* 0x000e220000000800 */
[----:B-1----:R-:W-:-:S04]  /*0790*/  FFMA R12, R29, R13, R12 ;  /* 0x0000000d1d0c7223 */ /* 0x002fc8000000000c */
[----:B--2---:R-:W-:-:S04]  /*07a0*/  FFMA R23, R23, R14, R12 ;  /* 0x0000000e17177223 */ /* 0x004fc8000000000c */
[----:B---3--:R-:W-:Y:S02]  /*07b0*/  FFMA R27, R24, R15, R23 ;  /* 0x0000000f181b7223 */ /* 0x008fe40000000017 */
[----:B------:R-:W-:Y:S04]  /*07c0*/  LDS R23, [R5+0x200] ;  /* 0x0002000005177984 */ /* 0x000fe80000000800 */
[----:B------:R-:W1:Y:S01]  /*07d0*/  LDS.128 R12, [R2+0x20] ;  /* 0x00002000020c7984 */ /* 0x000e620000000c00 */
[----:B----4-:R-:W-:-:S03]  /*07e0*/  FFMA R27, R8, R17, R27 ;  /* 0x00000011081b7223 */ /* 0x010fc6000000001b */
[----:B------:R-:W2:Y:S04]  /*07f0*/  LDS R8, [R5+0x240] ;  /* 0x0002400005087984 */ /* 0x000ea80000000800 */
[----:B------:R-:W3:Y:S01]  /*0800*/  LDS R17, [R5+0x280] ;  /* 0x0002800005117984 */ /* 0x000ee20000000800 */
[----:B-----5:R-:W-:Y:S01]  /*0810*/  FFMA R22, R22, R9, R27 ;  /* 0x0000000916167223 */ /* 0x020fe2000000001b */
[----:B------:R-:W-:Y:S02]  /*0820*/  IADD3 R9, P0, PT, R7, UR9, RZ ;  /* 0x0000000907097c10 */ /* 0x000fe4000ff1e0ff */
[----:B------:R-:W-:Y:S01]  /*0830*/  MOV R27, UR9 ;  /* 0x00000009001b7c02 */ /* 0x000fe20008000f00 */
[----:B0-----:R-:W-:-:S04]  /*0840*/  FFMA R25, R25, R10, R22 ;  /* 0x0000000a19197223 */ /* 0x001fc80000000016 */
[----:B------:R-:W-:Y:S01]  /*0850*/  FFMA R11, R26, R11, R25 ;  /* 0x0000000b1a0b7223 */ /* 0x000fe20000000019 */
[----:B------:R-:W-:Y:S01]  /*0860*/  LEA.HI.X.SX32 R10, R27, R4, 0x1, P0 ;  /* 0x000000041b0a7211 */ /* 0x000fe200000f0eff */
[----:B------:R-:W-:Y:S01]  /*0870*/  LDS R26, [R5+0x3c0] ;  /* 0x0003c000051a7984 */ /* 0x000fe20000000800 */
[C---:B------:R-:W-:Y:S01]  /*0880*/  LEA R22, P0, R9.reuse, UR18, 0x2 ;  /* 0x0000001209167c11 */ /* 0x040fe2000f8010ff */
[----:B-1----:R-:W-:Y:S02]  /*0890*/  FFMA R11, R12, R23, R11 ;  /* 0x000000170c0b7223 */ /* 0x002fe4000000000b */
[----:B------:R-:W0:Y:S02]  /*08a0*/  LDS R12, [R5+0x2c0] ;  /* 0x0002c000050c7984 */ /* 0x000e240000000800 */
[----:B--2---:R-:W-:Y:S01]  /*08b0*/  FFMA R8, R8, R13, R11 ;  /* 0x0000000d08087223 */ /* 0x004fe2000000000b */
[----:B------:R-:W-:Y:S01]  /*08c0*/  LEA.HI.X R23, R9, UR19, R10, 0x2, P0 ;  /* 0x0000001309177c11 */ /* 0x000fe200080f140a */
[----:B------:R-:W-:Y:S02]  /*08d0*/  LDS R13, [R5+0x300] ;  /* 0x00030000050d7984 */ /* 0x000fe40000000800 */
[----:B---3--:R-:W-:-:S02]  /*08e0*/  FFMA R27, R17, R14, R8 ;  /* 0x0000000e111b7223 */ /* 0x008fc40000000008 */
[----:B------:R-:W-:Y:S04]  /*08f0*/  LDS R17, [R5+0x380] ;  /* 0x0003800005117984 */ /* 0x000fe80000000800 */
        /* <DEDUP_REMOVED lines=50> */
[----:B------:R-:W-:-:S05]  /*0c20*/  IADD3 R25, PT, PT, R16, 0x10, RZ ;  /* 0x0000001010197810 */ /* 0x000fca0007ffe0ff */
[----:B------:R-:W-:-:S06]  /*0c30*/  IMAD.WIDE.U32 R24, R25, 0x4, R18 ;  /* 0x0000000419187825 */ /* 0x000fcc00078e0012 */
[----:B------:R-:W2:Y:S04]  /*0c40*/  LDG.E R25, desc[UR12][R24.64] ;  /* 0x0000000c18197981 */ /* 0x000ea8000c1e1900 */
[----:B------:R-:W3:Y:S01]  /*0c50*/  LDG.E R22, desc[UR12][R22.64] ;  /* 0x0000000c16167981 */ /* 0x000ee2000c1e1900 */
[----:B0-----:R-:W-:-:S04]  /*0c60*/  FFMA R15, R12, R15, R27 ;  /* 0x0000000f0c0f7223 */ /* 0x001fc8000000001b */
[----:B-1----:R-:W-:-:S04]  /*0c70*/  FFMA R8, R8, R13, R15 ;  /* 0x0000000d08087223 */ /* 0x002fc8000000000f */
[----:B------:R-:W-:-:S04]  /*0c80*/  FFMA R8, R28, R9, R8 ;  /* 0x000000091c087223 */ /* 0x000fc80000000008 */
[----:B------:R-:W-:Y:S01]  /*0c90*/  FFMA R17, R17, R10, R8 ;  /* 0x0000000a11117223 */ /* 0x000fe20000000008 */
[----:B------:R-:W-:-:S04]  /*0ca0*/  UIADD3 UR4, UPT, UPT, UR4, 0x4, URZ ;  /* 0x0000000404047890 */ /* 0x000fc8000fffe0ff */
[----:B------:R-:W-:Y:S01]  /*0cb0*/  UISETP.NE.AND UP0, UPT, UR4, URZ, UPT ;  /* 0x000000ff0400728c */ /* 0x000fe2000bf05270 */
[----:B------:R-:W-:Y:S01]  /*0cc0*/  IADD3 R16, PT, PT, R16, 0x40, RZ ;  /* 0x0000004010107810 */ /* 0x000fe20007ffe0ff */
[----:B------:R-:W-:Y:S02]  /*0cd0*/  ULEA UR10, UR15, UR10, 0x6 ;  /* 0x0000000a0f0a7291 */ /* 0x000fe4000f8e30ff */
[----:B------:R-:W-:Y:S02]  /*0ce0*/  ULEA UR9, UR15, UR9, 0x6 ;  /* 0x000000090f097291 */ /* 0x000fe4000f8e30ff */
[----:B------:R-:W-:Y:S02]  /*0cf0*/  ULEA UR11, UR15, UR11, 0x6 ;  /* 0x0000000b0f0b7291 */ /* 0x000fe4000f8e30ff */
[----:B------:R-:W-:Y:S01]  /*0d00*/  ULEA UR7, UR15, UR7, 0x6 ;  /* 0x000000070f077291 */ /* 0x000fe2000f8e30ff */
[----:B--2---:R0:W-:Y:S04]  /*0d10*/  STS [R20], R25 ;  /* 0x0000001914007388 */ /* 0x0041e80000000800 */
[----:B---3--:R-:W-:Y:S01]  /*0d20*/  STS [R6], R22 ;  /* 0x0000001606007388 */ /* 0x008fe20000000800 */
[----:B------:R-:W-:Y:S06]  /*0d30*/  BAR.SYNC.DEFER_BLOCKING 0x0 ;  /* 0x0000000000007b1d */ /* 0x000fec0000010000 */
[----:B------:R-:W-:Y:S04]  /*0d40*/  LDS R27, [R5] ;  /* 0x00000000051b7984 */ /* 0x000fe80000000800 */
[----:B------:R-:W1:Y:S04]  /*0d50*/  LDS.128 R12, [R2] ;  /* 0x00000000020c7984 */ /* 0x000e680000000c00 */
[----:B------:R-:W2:Y:S04]  /*0d60*/  LDS R29, [R5+0x40] ;  /* 0x00004000051d7984 */ /* 0x000ea80000000800 */
[----:B------:R-:W3:Y:S04]  /*0d70*/  LDS R23, [R5+0x80] ;  /* 0x0000800005177984 */ /* 0x000ee80000000800 */
[----:B------:R-:W4:Y:S01]  /*0d80*/  LDS R24, [R5+0xc0] ;  /* 0x0000c00005187984 */ /* 0x000f220000000800 */
[----:B0-----:R-:W-:-:S03]  /*0d90*/  FFMA R25, R26, R11, R17 ;  /* 0x0000000b1a197223 */ /* 0x001fc60000000011 */
[----:B------:R-:W-:Y:S04]  /*0da0*/  LDS R17, [R5+0x100] ;  /* 0x0001000005117984 */ /* 0x000fe80000000800 */
[----:B------:R-:W0:Y:S04]  /*0db0*/  LDS.128 R8, [R2+0x10] ;  /* 0x0000100002087984 */ /* 0x000e280000000c00 */
[----:B------:R-:W5:Y:S04]  /*0dc0*/  LDS R22, [R5+0x140] ;  /* 0x0001400005167984 */ /* 0x000f680000000800 */
[----:B------:R-:W-:Y:S04]  /*0dd0*/  LDS R26, [R5+0x1c0] ;  /* 0x0001c000051a7984 */ /* 0x000fe80000000800 */
[----:B------:R-:W-:Y:S01]  /*0de0*/  LDS R28, [R5+0x380] ;  /* 0x00038000051c7984 */ /* 0x000fe20000000800 */
[----:B-1----:R-:W-:-:S03]  /*0df0*/  FFMA R12, R12, R27, R25 ;  /* 0x0000001b0c0c7223 */ /* 0x002fc60000000019 */
[----:B------:R-:W1:Y:S01]  /*0e00*/  LDS R25, [R5+0x180] ;  /* 0x0001800005197984 */ /* 0x000e620000000800 */
[----:B--2---:R-:W-:-:S04]  /*0e10*/  FFMA R12, R29, R13, R12 ;  /* 0x0000000d1d0c7223 */ /* 0x004fc8000000000c */
[----:B---3--:R-:W-:-:S04]  /*0e20*/  FFMA R23, R23, R14, R12 ;  /* 0x0000000e17177223 */ /* 0x008fc8000000000c */
[----:B----4-:R-:W-:Y:S02]  /*0e30*/  FFMA R27, R24, R15, R23 ;  /* 0x0000000f181b7223 */ /* 0x010fe40000000017 */
[----:B------:R-:W-:Y:S04]  /*0e40*/  LDS R23, [R5+0x200] ;  /* 0x0002000005177984 */ /* 0x000fe80000000800 */
[----:B------:R-:W2:Y:S04]  /*0e50*/  LDS.128 R12, [R2+0x20] ;  /* 0x00002000020c7984 */ /* 0x000ea80000000c00 */
[----:B------:R-:W3:Y:S01]  /*0e60*/  LDS R24, [R5+0x240] ;  /* 0x0002400005187984 */ /* 0x000ee20000000800 */
[----:B0-----:R-:W-:-:S04]  /*0e70*/  FFMA R17, R8, R17, R27 ;  /* 0x0000001108117223 */ /* 0x001fc8000000001b */
[----:B-----5:R-:W-:Y:S02]  /*0e80*/  FFMA R22, R22, R9, R17 ;  /* 0x0000000916167223 */ /* 0x020fe40000000011 */
[----:B------:R-:W0:Y:S02]  /*0e90*/  LDS R17, [R5+0x280] ;  /* 0x0002800005117984 */ /* 0x000e240000000800 */
[----:B-1----:R-:W-:Y:S02]  /*0ea0*/  FFMA R25, R25, R10, R22 ;  /* 0x0000000a19197223 */ /* 0x002fe40000000016 */
[----:B------:R-:W1:Y:S02]  /*0eb0*/  LDS R22, [R5+0x2c0] ;  /* 0x0002c00005167984 */ /* 0x000e640000000800 */
[----:B------:R-:W-:Y:S02]  /*0ec0*/  FFMA R27, R26, R11, R25 ;  /* 0x0000000b1a1b7223 */ /* 0x000fe40000000019 */
[----:B------:R-:W-:Y:S04]  /*0ed0*/  LDS R25, [R5+0x300] ;  /* 0x0003000005197984 */ /* 0x000fe80000000800 */
[----:B------:R-:W4:Y:S01]  /*0ee0*/  LDS.128 R8, [R2+0x30] ;  /* 0x0000300002087984 */ /* 0x000f220000000c00 */
[----:B--2---:R-:W-:-:S03]  /*0ef0*/  FFMA R23, R12, R23, R27 ;  /* 0x000000170c177223 */ /* 0x004fc6000000001b */
[----:B------:R-:W2:Y:S01]  /*0f00*/  LDS R12, [R5+0x340] ;  /* 0x00034000050c7984 */ /* 0x000ea20000000800 */
[----:B---3--:R-:W-:-:S03]  /*0f10*/  FFMA R26, R24, R13, R23 ;  /* 0x0000000d181a7223 */ /* 0x008fc60000000017 */
[----:B------:R-:W3:Y:S01]  /*0f20*/  LDS R24, [R5+0x3c0] ;  /* 0x0003c00005187984 */ /* 0x000ee20000000800 */
[----:B0-----:R-:W-:-:S04]  /*0f30*/  FFMA R17, R17, R14, R26 ;  /* 0x0000000e11117223 */ /* 0x001fc8000000001a */
[----:B-1----:R-:W-:-:S04]  /*0f40*/  FFMA R15, R22, R15, R17 ;  /* 0x0000000f160f7223 */ /* 0x002fc80000000011 */
[----:B----4-:R-:W-:-:S04]  /*0f50*/  FFMA R15, R8, R25, R15 ;  /* 0x00000019080f7223 */ /* 0x010fc8000000000f */
[----:B--2---:R-:W-:-:S04]  /*0f60*/  FFMA R9, R12, R9, R15 ;  /* 0x000000090c097223 */ /* 0x004fc8000000000f */
[----:B------:R-:W-:-:S04]  /*0f70*/  FFMA R9, R28, R10, R9 ;  /* 0x0000000a1c097223 */ /* 0x000fc80000000009 */
[----:B---3--:R-:W-:Y:S01]  /*0f80*/  FFMA R17, R24, R11, R9 ;  /* 0x0000000b18117223 */ /* 0x008fe20000000009 */
[----:B------:R-:W-:Y:S06]  /*0f90*/  BAR.SYNC.DEFER_BLOCKING 0x0 ;  /* 0x0000000000007b1d */ /* 0x000fec0000010000 */
[----:B------:R-:W-:Y:S05]  /*0fa0*/  BRA.U UP0, `(.L_x_15) ;  /* 0xfffffff100d47547 */ /* 0x000fea000b83ffff */
[----:B------:R-:W-:-:S12]  /*0fb0*/  ULOP3.LUT UR4, UR6, 0x7fffffc, URZ, 0xc0, !UPT ;  /* 0x07fffffc06047892 */ /* 0x000fd8000f8ec0ff */
.L_x_14:
[----:B------:R-:W-:-:S09]  /*0fc0*/  ULOP3.LUT UP0, UR7, UR6, 0x3, URZ, 0xc0, !UPT ;  /* 0x0000000306077892 */ /* 0x000fd2000f80c0ff */
[----:B------:R-:W-:Y:S05]  /*0fd0*/  BRA.U !UP0, `(.L_x_13) ;  /* 0x0000000908887547 */ /* 0x000fea000b800000 */
[----:B------:R-:W-:Y:S02]  /*0fe0*/  UISETP.NE.AND UP0, UPT, UR7, 0x1, UPT ;  /* 0x000000010700788c */ /* 0x000fe4000bf05270 */
[----:B------:R-:W-:-:S04]  /*0ff0*/  ULOP3.LUT UR6, UR6, 0x1, URZ, 0xc0, !UPT ;  /* 0x0000000106067892 */ /* 0x000fc8000f8ec0ff */
[----:B------:R-:W-:-:S03]  /*1000*/  UISETP.NE.U32.AND UP1, UPT, UR6, 0x1, UPT ;  /* 0x000000010600788c */ /* 0x000fc6000bf25070 */
[----:B------:R-:W-:Y:S08]  /*1010*/  BRA.U !UP0, `(.L_x_16) ;  /* 0x0000000508a07547 */ /* 0x000ff0000b800000 */
[----:B------:R-:W0:Y:S01]  /*1020*/  LDC.64 R18, c[0x0][0x380] ;  /* 0x0000e000ff127b82 */ /* 0x000e220000000a00 */
[----:B------:R-:W1:Y:S01]  /*1030*/  LDCU.64 UR10, c[0x0][0x388] ;  /* 0x00007100ff0a77ac */ /* 0x000e620008000a00 */
[----:B------:R-:W-:Y:S01]  /*1040*/  MOV R8, UR4 ;  /* 0x0000000400087c02 */ /* 0x000fe20008000f00 */
[----:B------:R-:W-:-:S03]  /*1050*/  UIMAD UR6, UR8, UR4, UR5 ;  /* 0x00000004080672a4 */ /* 0x000fc6000f8e0205 */
[----:B------:R-:W-:-:S03]  /*1060*/  LEA R23, R8, R21, 0x4 ;  /* 0x0000001508177211 */ /* 0x000fc600078e20ff */
[----:B------:R-:W-:Y:S02]  /*1070*/  IADD3 R10, P0, PT, R7, UR6, RZ ;  /* 0x00000006070a7c10 */ /* 0x000fe4000ff1e0ff */
[----:B------:R-:W-:-:S04]  /*1080*/  MOV R11, UR6 ;  /* 0x00000006000b7c02 */ /* 0x000fc80008000f00 */
[----:B------:R-:W-:Y:S02]  /*1090*/  LEA.HI.X.SX32 R11, R11, R4, 0x1, P0 ;  /* 0x000000040b0b7211 */ /* 0x000fe400000f0eff */
[----:B-1----:R-:W-:-:S04]  /*10a0*/  LEA R26, P0, R10, UR10, 0x2 ;  /* 0x0000000a0a1a7c11 */ /* 0x002fc8000f8010ff */
[----:B------:R-:W-:Y:S01]  /*10b0*/  LEA.HI.X R27, R10, UR11, R11, 0x2, P0 ;  /* 0x0000000b0a1b7c11 */ /* 0x000fe200080f140b */
[----:B0-----:R-:W-:-:S05]  /*10c0*/  IMAD.WIDE.U32 R8, R23, 0x4, R18 ;  /* 0x0000000417087825 */ /* 0x001fca00078e0012 */
[----:B------:R-:W2:Y:S04]  /*10d0*/  LDG.E R16, desc[UR12][R8.64] ;  /* 0x0000000c08107981 */ /* 0x000ea8000c1e1900 */
[----:B------:R-:W3:Y:S01]  /*10e0*/  LDG.E R27, desc[UR12][R26.64] ;  /* 0x0000000c1a1b7981 */ /* 0x000ee2000c1e1900 */
[----:B------:R-:W-:-:S03]  /*10f0*/  UIADD3 UR6, UPT, UPT, UR8, UR6, URZ ;  /* 0x0000000608067290 */ /* 0x000fc6000fffe0ff */
        /* <DEDUP_REMOVED lines=15> */
[----:B-1----:R-:W-:-:S03]  /*11f0*/  FFMA R12, R28, R13, R12 ;  /* 0x0000000d1c0c7223 */ /* 0x002fc6000000000c */
[----:B------:R-:W1:Y:S01]  /*1200*/  LDS R24, [R5+0x1c0] ;  /* 0x0001c00005187984 */ /* 0x000e620000000800 */
[----:B--2---:R-:W-:-:S04]  /*1210*/  FFMA R29, R29, R14, R12 ;  /* 0x0000000e1d1d7223 */ /* 0x004fc8000000000c */
[----:B---3--:R-:W-:Y:S02]  /*1220*/  FFMA R29, R22, R15, R29 ;  /* 0x0000000f161d7223 */ /* 0x008fe4000000001d */
[----:B------:R-:W2:Y:S04]  /*1230*/  LDS.128 R12, [R2+0x20] ;  /* 0x00002000020c7984 */ /* 0x000ea80000000c00 */
[----:B------:R-:W3:Y:S01]  /*1240*/  LDS R22, [R5+0x240] ;  /* 0x0002400005167984 */ /* 0x000ee20000000800 */
[----:B----4-:R-:W-:-:S04]  /*1250*/  FFMA R25, R8, R25, R29 ;  /* 0x0000001908197223 */ /* 0x010fc8000000001d */
[----:B-----5:R-:W-:Y:S01]  /*1260*/  FFMA R16, R16, R9, R25 ;  /* 0x0000000910107223 */ /* 0x020fe20000000019 */
[----:B------:R-:W-:Y:S01]  /*1270*/  IADD3 R9, PT, PT, R23, 0x10, RZ ;  /* 0x0000001017097810 */ /* 0x000fe20007ffe0ff */
[----:B------:R-:W-:Y:S04]  /*1280*/  LDS R25, [R5+0x380] ;  /* 0x0003800005197984 */ /* 0x000fe80000000800 */
[----:B------:R-:W-:-:S04]  /*1290*/  IMAD.WIDE.U32 R8, R9, 0x4, R18 ;  /* 0x0000000409087825 */ /* 0x000fc800078e0012 */
[----:B0-----:R-:W-:-:S04]  /*12a0*/  FFMA R17, R17, R10, R16 ;  /* 0x0000000a11117223 */ /* 0x001fc80000000010 */
[----:B-1----:R-:W-:Y:S02]  /*12b0*/  FFMA R11, R24, R11, R17 ;  /* 0x0000000b180b7223 */ /* 0x002fe40000000011 */
[----:B------:R-:W-:Y:S04]  /*12c0*/  LDS R24, [R5+0x340] ;  /* 0x0003400005187984 */ /* 0x000fe80000000800 */
[----:B------:R-:W-:Y:S01]  /*12d0*/  LDS.128 R16, [R2+0x30] ;  /* 0x0000300002107984 */ /* 0x000fe20000000c00 */
[----:B--2---:R-:W-:-:S03]  /*12e0*/  FFMA R11, R12, R27, R11 ;  /* 0x0000001b0c0b7223 */ /* 0x004fc6000000000b */
[----:B------:R-:W-:Y:S01]  /*12f0*/  LDS R27, [R5+0x300] ;  /* 0x00030000051b7984 */ /* 0x000fe20000000800 */
[----:B---3--:R-:W-:-:S03]  /*1300*/  FFMA R10, R22, R13, R11 ;  /* 0x0000000d160a7223 */ /* 0x008fc6000000000b */
[----:B------:R-:W0:Y:S04]  /*1310*/  LDS R11, [R5+0x280] ;  /* 0x00028000050b7984 */ /* 0x000e280000000800 */
[----:B------:R-:W1:Y:S01]  /*1320*/  LDS R22, [R5+0x3c0] ;  /* 0x0003c00005167984 */ /* 0x000e620000000800 */
[----:B------:R-:W-:Y:S01]  /*1330*/  BAR.SYNC.DEFER_BLOCKING 0x0 ;  /* 0x0000000000007b1d */ /* 0x000fe20000010000 */
[----:B------:R-:W-:Y:S02]  /*1340*/  IADD3 R13, P0, PT, R7, UR6, RZ ;  /* 0x00000006070d7c10 */ /* 0x000fe4000ff1e0ff */
[----:B------:R-:W-:-:S04]  /*1350*/  MOV R23, UR6 ;  /* 0x0000000600177c02 */ /* 0x000fc80008000f00 */
[----:B------:R-:W-:Y:S02]  /*1360*/  LEA.HI.X.SX32 R23, R23, R4, 0x1, P0 ;  /* 0x0000000417177211 */ /* 0x000fe400000f0eff */
[----:B------:R-:W-:-:S04]  /*1370*/  LEA R12, P0, R13, UR10, 0x2 ;  /* 0x0000000a0d0c7c11 */ /* 0x000fc8000f8010ff */
[----:B------:R-:W-:Y:S01]  /*1380*/  LEA.HI.X R13, R13, UR11, R23, 0x2, P0 ;  /* 0x0000000b0d0d7c11 */ /* 0x000fe200080f1417 */
[----:B------:R-:W2:Y:S05]  /*1390*/  LDG.E R28, desc[UR12][R8.64] ;  /* 0x0000000c081c7981 */ /* 0x000eaa000c1e1900 */
[----:B------:R3:W4:Y:S01]  /*13a0*/  LDG.E R13, desc[UR12][R12.64] ;  /* 0x0000000c0c0d7981 */ /* 0x000722000c1e1900 */
[----:B------:R-:W-:Y:S01]  /*13b0*/  UIADD3 UR4, UPT, UPT, UR4, 0x2, URZ ;  /* 0x0000000204047890 */ /* 0x000fe2000fffe0ff */
[----:B0-----:R-:W-:-:S04]  /*13c0*/  FFMA R29, R11, R14, R10 ;  /* 0x0000000e0b1d7223 */ /* 0x001fc8000000000a */
[----:B------:R-:W-:-:S04]  /*13d0*/  FFMA R15, R26, R15, R29 ;  /* 0x0000000f1a0f7223 */ /* 0x000fc8000000001d */
[----:B------:R-:W-:-:S04]  /*13e0*/  FFMA R15, R16, R27, R15 ;  /* 0x0000001b100f7223 */ /* 0x000fc8000000000f */
[----:B---3--:R-:W-:-:S04]  /*13f0*/  FFMA R12, R24, R17, R15 ;  /* 0x00000011180c7223 */ /* 0x008fc8000000000f */
[----:B------:R-:W-:-:S04]  /*1400*/  FFMA R17, R25, R18, R12 ;  /* 0x0000001219117223 */ /* 0x000fc8000000000c */
[----:B-1----:R-:W-:Y:S01]  /*1410*/  FFMA R17, R22, R19, R17 ;  /* 0x0000001316117223 */ /* 0x002fe20000000011 */
[----:B--2---:R-:W-:Y:S04]  /*1420*/  STS [R20], R28 ;  /* 0x0000001c14007388 */ /* 0x004fe80000000800 */
[----:B----4-:R-:W-:Y:S01]  /*1430*/  STS [R6], R13 ;  /* 0x0000000d06007388 */ /* 0x010fe20000000800 */
        /* <DEDUP_REMOVED lines=9> */
[----:B------:R-:W5:Y:S04]  /*14d0*/  LDS R29, [R5+0x180] ;  /* 0x00018000051d7984 */ /* 0x000f680000000800 */
[----:B------:R-:W5:Y:S01]  /*14e0*/  LDS R22, [R5+0x1c0] ;  /* 0x0001c00005167984 */ /* 0x000f620000000800 */
[----:B0-----:R-:W-:-:S03]  /*14f0*/  FFMA R17, R8, R23, R17 ;  /* 0x0000001708117223 */ /* 0x001fc60000000011 */
[----:B------:R-:W-:Y:S01]  /*1500*/  LDS R23, [R5+0x200] ;  /* 0x0002000005177984 */ /* 0x000fe20000000800 */
[----:B-1----:R-:W-:-:S03]  /*1510*/  FFMA R26, R26, R9, R17 ;  /* 0x000000091a1a7223 */ /* 0x002fc60000000011 */
[----:B------:R-:W0:Y:S01]  /*1520*/  LDS.128 R16, [R2+0x20] ;  /* 0x0000200002107984 */ /* 0x000e220000000c00 */
[----:B--2---:R-:W-:-:S04]  /*1530*/  FFMA R27, R27, R10, R26 ;  /* 0x0000000a1b1b7223 */ /* 0x004fc8000000001a */
[----:B---3--:R-:W-:Y:S02]  /*1540*/  FFMA R11, R24, R11, R27 ;  /* 0x0000000b180b7223 */ /* 0x008fe4000000001b */
[----:B------:R-:W1:Y:S02]  /*1550*/  LDS R24, [R5+0x240] ;  /* 0x0002400005187984 */ /* 0x000e640000000800 */
[----:B----4-:R-:W-:Y:S02]  /*1560*/  FFMA R11, R12, R25, R11 ;  /* 0x000000190c0b7223 */ /* 0x010fe4000000000b */
[----:B------:R-:W2:Y:S02]  /*1570*/  LDS R25, [R5+0x280] ;  /* 0x0002800005197984 */ /* 0x000ea40000000800 */
[----:B-----5:R-:W-:Y:S02]  /*1580*/  FFMA R28, R28, R13, R11 ;  /* 0x0000000d1c1c7223 */ /* 0x020fe4000000000b */
[----:B------:R-:W3:Y:S02]  /*1590*/  LDS R12, [R5+0x2c0] ;  /* 0x0002c000050c7984 */ /* 0x000ee40000000800 */
[----:B------:R-:W-:-:S02]  /*15a0*/  FFMA R29, R29, R14, R28 ;  /* 0x0000000e1d1d7223 */ /* 0x000fc4000000001c */
[----:B------:R-:W-:Y:S02]  /*15b0*/  LDS R13, [R5+0x300] ;  /* 0x00030000050d7984 */ /* 0x000fe40000000800 */
[----:B------:R-:W-:Y:S02]  /*15c0*/  FFMA R29, R22, R15, R29 ;  /* 0x0000000f161d7223 */ /* 0x000fe4000000001d */
[----:B------:R-:W4:Y:S04]  /*15d0*/  LDS.128 R8, [R2+0x30] ;  /* 0x0000300002087984 */ /* 0x000f280000000c00 */
[----:B------:R-:W5:Y:S04]  /*15e0*/  LDS R22, [R5+0x340] ;  /* 0x0003400005167984 */ /* 0x000f680000000800 */
[----:B------:R-:W5:Y:S04]  /*15f0*/  LDS R15, [R5+0x380] ;  /* 0x00038000050f7984 */ /* 0x000f680000000800 */
[----:B------:R-:W5:Y:S01]  /*1600*/  LDS R14, [R5+0x3c0] ;  /* 0x0003c000050e7984 */ /* 0x000f620000000800 */
[----:B0-----:R-:W-:-:S04]  /*1610*/  FFMA R23, R16, R23, R29 ;  /* 0x0000001710177223 */ /* 0x001fc8000000001d */
[----:B-1----:R-:W-:-:S04]  /*1620*/  FFMA R24, R24, R17, R23 ;  /* 0x0000001118187223 */ /* 0x002fc80000000017 */
[----:B--2---:R-:W-:-:S04]  /*1630*/  FFMA R25, R25, R18, R24 ;  /* 0x0000001219197223 */ /* 0x004fc80000000018 */
[----:B---3--:R-:W-:-:S04]  /*1640*/  FFMA R19, R12, R19, R25 ;  /* 0x000000130c137223 */ /* 0x008fc80000000019 */
[----:B----4-:R-:W-:-:S04]  /*1650*/  FFMA R13, R8, R13, R19 ;  /* 0x0000000d080d7223 */ /* 0x010fc80000000013 */
[----:B-----5:R-:W-:-:S04]  /*1660*/  FFMA R22, R22, R9, R13 ;  /* 0x0000000916167223 */ /* 0x020fc8000000000d */
[----:B------:R-:W-:-:S04]  /*1670*/  FFMA R15, R15, R10, R22 ;  /* 0x0000000a0f0f7223 */ /* 0x000fc80000000016 */
[----:B------:R-:W-:Y:S01]  /*1680*/  FFMA R17, R14, R11, R15 ;  /* 0x0000000b0e117223 */ /* 0x000fe2000000000f */
[----:B------:R-:W-:Y:S06]  /*1690*/  BAR.SYNC.DEFER_BLOCKING 0x0 ;  /* 0x0000000000007b1d */ /* 0x000fec0000010000 */
.L_x_16:
[----:B------:R-:W-:Y:S05]  /*16a0*/  BRA.U UP1, `(.L_x_13) ;  /* 0x0000000101d47547 */ /* 0x000fea000b800000 */
        /* <DEDUP_REMOVED lines=25> */
[----:B------:R-:W5:Y:S04]  /*1840*/  LDS R6, [R5+0x1c0] ;  /* 0x0001c00005067984 */ /* 0x000f680000000800 */
[----:B------:R-:W-:Y:S01]  /*1850*/  LDS R23, [R5+0x200] ;  /* 0x0002000005177984 */ /* 0x000fe20000000800 */
[----:B0-----:R-:W-:-:S03]  /*1860*/  FFMA R8, R8, R16, R17 ;  /* 0x0000001008087223 */ /* 0x001fc60000000011 */
[----:B------:R-:W-:Y:S01]  /*1870*/  LDS R20, [R5+0x240] ;  /* 0x0002400005147984 */ /* 0x000fe20000000800 */
[----:B-1----:R-:W-:-:S03]  /*1880*/  FFMA R8, R25, R9, R8 ;  /* 0x0000000919087223 */ /* 0x002fc60000000008 */
[----:B------:R-:W0:Y:S01]  /*1890*/  LDS.128 R16, [R2+0x20] ;  /* 0x0000200002107984 */ /* 0x000e220000000c00 */
[----:B--2---:R-:W-:-:S03]  /*18a0*/  FFMA R27, R27, R10, R8 ;  /* 0x0000000a1b1b7223 */ /* 0x004fc60000000008 */
[----:B------:R-:W1:Y:S01]  /*18b0*/  LDS R25, [R5+0x280] ;  /* 0x0002800005197984 */ /* 0x000e620000000800 */
[----:B---3--:R-:W-:-:S03]  /*18c0*/  FFMA R29, R24, R11, R27 ;  /* 0x0000000b181d7223 */ /* 0x008fc6000000001b */
[----:B------:R-:W2:Y:S04]  /*18d0*/  LDS R22, [R5+0x2c0] ;  /* 0x0002c00005167984 */ /* 0x000ea80000000800 */
[----:B------:R-:W-:Y:S01]  /*18e0*/  LDS R27, [R5+0x300] ;  /* 0x00030000051b7984 */ /* 0x000fe20000000800 */
[----:B----4-:R-:W-:-:S03]  /*18f0*/  FFMA R29, R12, R7, R29 ;  /* 0x000000070c1d7223 */ /* 0x010fc6000000001d */
[----:B------:R-:W3:Y:S01]  /*1900*/  LDS.128 R8, [R2+0x30] ;  /* 0x0000300002087984 */ /* 0x000ee20000000c00 */
[----:B-----5:R-:W-:-:S03]  /*1910*/  FFMA R12, R4, R13, R29 ;  /* 0x0000000d040c7223 */ /* 0x020fc6000000001d */
[----:B------:R-:W4:Y:S01]  /*1920*/  LDS R24, [R5+0x340] ;  /* 0x0003400005187984 */ /* 0x000f220000000800 */
[----:B------:R-:W-:-:S03]  /*1930*/  FFMA R21, R21, R14, R12 ;  /* 0x0000000e15157223 */ /* 0x000fc6000000000c */
[----:B------:R-:W5:Y:S01]  /*1940*/  LDS R7, [R5+0x380] ;  /* 0x0003800005077984 */ /* 0x000f620000000800 */
[----:B------:R-:W-:-:S03]  /*1950*/  FFMA R15, R6, R15, R21 ;  /* 0x0000000f060f7223 */ /* 0x000fc60000000015 */
[----:B------:R-:W5:Y:S01]  /*1960*/  LDS R4, [R5+0x3c0] ;  /* 0x0003c00005047984 */ /* 0x000f620000000800 */
[----:B0-----:R-:W-:-:S04]  /*1970*/  FFMA R15, R16, R23, R15 ;  /* 0x00000017100f7223 */ /* 0x001fc8000000000f */
[----:B------:R-:W-:-:S04]  /*1980*/  FFMA R20, R20, R17, R15 ;  /* 0x0000001114147223 */ /* 0x000fc8000000000f */
[----:B-1----:R-:W-:-:S04]  /*1990*/  FFMA R25, R25, R18, R20 ;  /* 0x0000001219197223 */ /* 0x002fc80000000014 */
[----:B--2---:R-:W-:-:S04]  /*19a0*/  FFMA R19, R22, R19, R25 ;  /* 0x0000001316137223 */ /* 0x004fc80000000019 */
[----:B---3--:R-:W-:-:S04]  /*19b0*/  FFMA R19, R8, R27, R19 ;  /* 0x0000001b08137223 */ /* 0x008fc80000000013 */
[----:B----4-:R-:W-:-:S04]  /*19c0*/  FFMA R24, R24, R9, R19 ;  /* 0x0000000918187223 */ /* 0x010fc80000000013 */
[----:B-----5:R-:W-:-:S04]  /*19d0*/  FFMA R7, R7, R10, R24 ;  /* 0x0000000a07077223 */ /* 0x020fc80000000018 */
[----:B------:R-:W-:Y:S01]  /*19e0*/  FFMA R17, R4, R11, R7 ;  /* 0x0000000b04117223 */ /* 0x000fe20000000007 */
[----:B------:R-:W-:Y:S06]  /*19f0*/  BAR.SYNC.DEFER_BLOCKING 0x0 ;  /* 0x0000000000007b1d */ /* 0x000fec0000010000 */
.L_x_13:
[----:B------:R-:W0:Y:S01]  /*1a00*/  LDCU UR4, c[0x0][0x398] ;  /* 0x00007300ff0477ac */ /* 0x000e220008000800 */
[----:B--2---:R-:W-:Y:S02]  /*1a10*/  MOV R5, UR14 ;  /* 0x0000000e00057c02 */ /* 0x004fe40008000f00 */
[----:B----4-:R-:W-:Y:S02]  /*1a20*/  IADD3 R4, PT, PT, R3, UR5, RZ ;  /* 0x0000000503047c10 */ /* 0x010fe4000fffe0ff */
[----:B------:R-:W-:-:S04]  /*1a30*/  LEA R2, R5, R0, 0x4 ;  /* 0x0000000005027211 */ /* 0x000fc800078e20ff */
[----:B0-----:R-:W-:-:S04]  /*1a40*/  ISETP.GE.AND P0, PT, R2, UR4, PT ;  /* 0x0000000402007c0c */ /* 0x001fc8000bf06270 */
[----:B------:R-:W-:-:S13]  /*1a50*/  ISETP.GE.OR P0, PT, R4, UR15, P0 ;  /* 0x0000000f04007c0c */ /* 0x000fda0008706670 */
[----:B------:R-:W-:Y:S05]  /*1a60*/  @P0 EXIT ;  /* 0x000000000000094d */ /* 0x000fea0003800000 */
[----:B------:R-:W0:Y:S01]  /*1a70*/  LDCU.64 UR6, c[0x0][0x390] ;  /* 0x00007200ff0677ac */ /* 0x000e220008000a00 */
[----:B------:R-:W-:Y:S01]  /*1a80*/  IMAD R0, R0, UR15, R3 ;  /* 0x0000000f00007c24 */ /* 0x000fe2000f8e0203 */
[----:B------:R-:W-:-:S06]  /*1a90*/  UIMAD UR4, UR8, UR14, UR5 ;  /* 0x0000000e080472a4 */ /* 0x000fcc000f8e0205 */
[----:B------:R-:W-:Y:S02]  /*1aa0*/  IADD3 R0, P0, PT, R0, UR4, RZ ;  /* 0x0000000400007c10 */ /* 0x000fe4000ff1e0ff */
[----:B------:R-:W-:-:S04]  /*1ab0*/  MOV R3, UR4 ;  /* 0x0000000400037c02 */ /* 0x000fc80008000f00 */
[----:B------:R-:W-:Y:S02]  /*1ac0*/  LEA.HI.X.SX32 R3, R3, RZ, 0x1, P0 ;  /* 0x000000ff03037211 */ /* 0x000fe400000f0eff */
[----:B0-----:R-:W-:-:S04]  /*1ad0*/  LEA R2, P0, R0, UR6, 0x2 ;  /* 0x0000000600027c11 */ /* 0x001fc8000f8010ff */
[----:B------:R-:W-:-:S05]  /*1ae0*/  LEA.HI.X R3, R0, UR7, R3, 0x2, P0 ;  /* 0x0000000700037c11 */ /* 0x000fca00080f1403 */
[----:B------:R-:W-:Y:S01]  /*1af0*/  STG.E desc[UR12][R2.64], R17 ;  /* 0x0000001102007986 */ /* 0x000fe2000c10190c */
[----:B------:R-:W-:Y:S05]  /*1b00*/  EXIT ;  /* 0x000000000000794d */ /* 0x000fea0003800000 */
.L_x_17:
        /* <DEDUP_REMOVED lines=15> */
.L_x_22:


//--------------------- .nv.shared._Z9xnor_gemmPjS_Pfiii --------------------------
	.section	.nv.shared._Z9xnor_gemmPjS_Pfiii,"aw",@nobits
	.sectionflags	@""
	.align	4
.nv.shared._Z9xnor_gemmPjS_Pfiii:
	.zero		3072


//--------------------- .nv.shared.reserved.0     --------------------------
	.section	.nv.shared.reserved.0,"aw",@nobits
	.weak		__nv_reservedSMEM_offset_0_alias
	.size		__nv_reservedSMEM_offset_0_alias, 0, 64
	.other		__nv_reservedSMEM_offset_0_alias,@"STO_CUDA_RESERVED_SHARED STV_DEFAULT"
__nv_reservedSMEM_offset_0_alias:
	.zero		0
	.zero		64


//--------------------- .nv.shared._Z4gemmPfS_S_iii --------------------------
	.section	.nv.shared._Z4gemmPfS_S_iii,"aw",@nobits
	.sectionflags	@""
	.align	4
.nv.shared._Z4gemmPfS_S_iii:
	.zero		3072


//--------------------- .nv.constant0._Z9xnor_gemmPjS_Pfiii --------------------------
	.section	.nv.constant0._Z9xnor_gemmPjS_Pfiii,"a",@progbits
	.sectionflags	@""
	.align	4
.nv.constant0._Z9xnor_gemmPjS_Pfiii:
	.zero		932


//--------------------- .nv.constant0._Z25deconcatenate_rows_kernelPjPfi --------------------------
	.section	.nv.constant0._Z25deconcatenate_rows_kernelPjPfi,"a",@progbits
	.sectionflags	@""
	.align	4
.nv.constant0._Z25deconcatenate_rows_kernelPjPfi:
	.zero		916


//--------------------- .nv.constant0._Z23concatenate_cols_kernelPfPjii --------------------------
	.section	.nv.constant0._Z23concatenate_cols_kernelPfPjii,"a",@progbits
	.sectionflags	@""
	.align	4
.nv.constant0._Z23concatenate_cols_kernelPfPjii:
	.zero		920


//--------------------- .nv.constant0._Z23concatenate_rows_kernelPfPji --------------------------
	.section	.nv.constant0._Z23concatenate_rows_kernelPfPji,"a",@progbits
	.sectionflags	@""
	.align	4
.nv.constant0._Z23concatenate_rows_kernelPfPji:
	.zero		916


//--------------------- .nv.constant0._Z4gemmPfS_S_iii --------------------------
	.section	.nv.constant0._Z4gemmPfS_S_iii,"a",@progbits
	.sectionflags	@""
	.align	4
.nv.constant0._Z4gemmPfS_S_iii:
	.zero		932


//--------------------- SYMBOLS --------------------------

	.type		.nv.reservedSmem.offset0,@object
	.size		.nv.reservedSmem.offset0,0x4
	.type		.nv.reservedSmem.cap,@object
	.size		.nv.reservedSmem.cap,0x4
	.type		malloc,@function
	.type		free,@function
